	.target	sm_90a

	.elftype	@"ET_EXEC"


//--------------------- .note.nv.tkinfo           --------------------------
	.section	.note.nv.tkinfo,"",@"SHT_NOTE"
	.sectionflags	@"SHF_NOTE_NV_TKINFO"
	.tkinfo
        /*0018*/ 	.word	0x00000002
        /*0030*/ 	.string	""
        /*0030*/ 	.string	"ptxas"
        /*0030*/ 	.string	"Cuda compilation tools, release 13.0, V13.0.88"
        /*0030*/ 	.string	"Build cuda_13.0.r13.0/compiler.36424714_0"
        /*0030*/ 	.string	"-arch sm_90a -m 64 "



//--------------------- .note.nv.cuinfo           --------------------------
	.section	.note.nv.cuinfo,"",@"SHT_NOTE"
	.sectionflags	@"SHF_NOTE_NV_CUINFO"
        /*0018*/ 	.short	0x0002
        /*001a*/ 	.short	0x005a
        /*001c*/ 	.short	0x0082
	.zero		2


//--------------------- .nv.info                  --------------------------
	.section	.nv.info,"",@"SHT_CUDA_INFO"
	.align	4


	//----- nvinfo : EIATTR_REGCOUNT
	.align		4
        /*0000*/ 	.byte	0x04, 0x2f
        /*0002*/ 	.short	(.L_12 - .L_11)
	.align		4
.L_11:
        /*0004*/ 	.word	index@(_ZN7cutlass13device_kernelIN5flash19enable_sm80_to_sm89INS1_16FlashAttnFwdSm80INS1_25CollectiveMainloopFwdSm80ILi8ELi1ELb1EN4cute5tupleIJNS5_1CILi128EEENS7_ILi112EEES8_EEELi128ENS_10bfloat16_tEfNS_4arch4Sm80ELb1ELb0ELb0ELb1ELb1ELb1ELb1ELb1EEENS1_21CollectiveEpilogueFwdINS6_IJS8_S8_S9_EEENS6_IJNS7_ILi1EEESH_SH_EEESB_SD_Li256ELb1ELb1ELb1ELb0EEENS1_36VarlenDynamicPersistentTileSchedulerILi128ELi112ELi256ELi256ELb1ELb1ELb0ELb1ELb1ELb1EEEEEEEEEvNT_6ParamsE)
        /*0008*/ 	.word	0x00000004


	//----- nvinfo : EIATTR_FRAME_SIZE
	.align		4
.L_12:
        /*000c*/ 	.byte	0x04, 0x11
        /*000e*/ 	.short	(.L_14 - .L_13)
	.align		4
.L_13:
        /*0010*/ 	.word	index@(_ZN7cutlass13device_kernelIN5flash19enable_sm80_to_sm89INS1_16FlashAttnFwdSm80INS1_25CollectiveMainloopFwdSm80ILi8ELi1ELb1EN4cute5tupleIJNS5_1CILi128EEENS7_ILi112EEES8_EEELi128ENS_10bfloat16_tEfNS_4arch4Sm80ELb1ELb0ELb0ELb1ELb1ELb1ELb1ELb1EEENS1_21CollectiveEpilogueFwdINS6_IJS8_S8_S9_EEENS6_IJNS7_ILi1EEESH_SH_EEESB_SD_Li256ELb1ELb1ELb1ELb0EEENS1_36VarlenDynamicPersistentTileSchedulerILi128ELi112ELi256ELi256ELb1ELb1ELb0ELb1ELb1ELb1EEEEEEEEEvNT_6ParamsE)
        /*0014*/ 	.word	0x00000000


	//----- nvinfo : EIATTR_REGCOUNT
	.align		4
.L_14:
        /*0018*/ 	.byte	0x04, 0x2f
        /*001a*/ 	.short	(.L_16 - .L_15)
	.align		4
.L_15:
        /*001c*/ 	.word	index@(_ZN7cutlass13device_kernelIN5flash19enable_sm80_to_sm89INS1_16FlashAttnFwdSm80INS1_25CollectiveMainloopFwdSm80ILi8ELi1ELb1EN4cute5tupleIJNS5_1CILi128EEENS7_ILi112EEES8_EEELi128ENS_10bfloat16_tEfNS_4arch4Sm80ELb1ELb0ELb0ELb1ELb1ELb0ELb1ELb1EEENS1_21CollectiveEpilogueFwdINS6_IJS8_S8_S9_EEENS6_IJNS7_ILi1EEESH_SH_EEESB_SD_Li256ELb1ELb1ELb1ELb0EEENS1_36VarlenDynamicPersistentTileSchedulerILi128ELi112ELi256ELi256ELb1ELb1ELb0ELb1ELb1ELb1EEEEEEEEEvNT_6ParamsE)
        /*0020*/ 	.word	0x00000004


	//----- nvinfo : EIATTR_FRAME_SIZE
	.align		4
.L_16:
        /*0024*/ 	.byte	0x04, 0x11
        /*0026*/ 	.short	(.L_18 - .L_17)
	.align		4
.L_17:
        /*0028*/ 	.word	index@(_ZN7cutlass13device_kernelIN5flash19enable_sm80_to_sm89INS1_16FlashAttnFwdSm80INS1_25CollectiveMainloopFwdSm80ILi8ELi1ELb1EN4cute5tupleIJNS5_1CILi128EEENS7_ILi112EEES8_EEELi128ENS_10bfloat16_tEfNS_4arch4Sm80ELb1ELb0ELb0ELb1ELb1ELb0ELb1ELb1EEENS1_21CollectiveEpilogueFwdINS6_IJS8_S8_S9_EEENS6_IJNS7_ILi1EEESH_SH_EEESB_SD_Li256ELb1ELb1ELb1ELb0EEENS1_36VarlenDynamicPersistentTileSchedulerILi128ELi112ELi256ELi256ELb1ELb1ELb0ELb1ELb1ELb1EEEEEEEEEvNT_6ParamsE)
        /*002c*/ 	.word	0x00000000


	//----- nvinfo : EIATTR_REGCOUNT
	.align		4
.L_18:
        /*0030*/ 	.byte	0x04, 0x2f
        /*0032*/ 	.short	(.L_20 - .L_19)
	.align		4
.L_19:
        /*0034*/ 	.word	index@(_ZN7cutlass13device_kernelIN5flash19enable_sm80_to_sm89INS1_16FlashAttnFwdSm80INS1_25CollectiveMainloopFwdSm80ILi4ELi1ELb0EN4cute5tupleIJNS5_1CILi128EEENS7_ILi64EEES8_EEELi128ENS_10bfloat16_tEfNS_4arch4Sm80ELb1ELb0ELb0ELb0ELb1ELb0ELb1ELb1EEENS1_21CollectiveEpilogueFwdINS6_IJS8_S8_S9_EEENS6_IJNS7_ILi1EEESH_SH_EEESB_SD_Li128ELb0ELb1ELb1ELb0EEENS1_30DynamicPersistentTileSchedulerILi128ELi128ELb1ELb1ELb0EEEEEEEEEvNT_6ParamsE)
        /*0038*/ 	.word	0x00000004


	//----- nvinfo : EIATTR_FRAME_SIZE
	.align		4
.L_20:
        /*003c*/ 	.byte	0x04, 0x11
        /*003e*/ 	.short	(.L_22 - .L_21)
	.align		4
.L_21:
        /*0040*/ 	.word	index@(_ZN7cutlass13device_kernelIN5flash19enable_sm80_to_sm89INS1_16FlashAttnFwdSm80INS1_25CollectiveMainloopFwdSm80ILi4ELi1ELb0EN4cute5tupleIJNS5_1CILi128EEENS7_ILi64EEES8_EEELi128ENS_10bfloat16_tEfNS_4arch4Sm80ELb1ELb0ELb0ELb0ELb1ELb0ELb1ELb1EEENS1_21CollectiveEpilogueFwdINS6_IJS8_S8_S9_EEENS6_IJNS7_ILi1EEESH_SH_EEESB_SD_Li128ELb0ELb1ELb1ELb0EEENS1_30DynamicPersistentTileSchedulerILi128ELi128ELb1ELb1ELb0EEEEEEEEEvNT_6ParamsE)
        /*0044*/ 	.word	0x00000000


	//----- nvinfo : EIATTR_REGCOUNT
	.align		4
.L_22:
        /*0048*/ 	.byte	0x04, 0x2f
        /*004a*/ 	.short	(.L_24 - .L_23)
	.align		4
.L_23:
        /*004c*/ 	.word	index@(_ZN7cutlass13device_kernelIN5flash19enable_sm80_to_sm89INS1_16FlashAttnFwdSm80INS1_25CollectiveMainloopFwdSm80ILi8ELi1ELb1EN4cute5tupleIJNS5_1CILi128EEENS7_ILi96EEES8_EEELi128ENS_10bfloat16_tEfNS_4arch4Sm80ELb0ELb1ELb0ELb1ELb1ELb1ELb1ELb1EEENS1_21CollectiveEpilogueFwdINS6_IJS8_S8_S9_EEENS6_IJNS7_ILi1EEESH_SH_EEESB_SD_Li256ELb1ELb1ELb1ELb0EEENS1_36VarlenDynamicPersistentTileSchedulerILi128ELi96ELi256ELi256ELb1ELb1ELb0ELb1ELb0ELb1EEEEEEEEEvNT_6ParamsE)
        /*0050*/ 	.word	0x00000004


	//----- nvinfo : EIATTR_FRAME_SIZE
	.align		4
.L_24:
        /*0054*/ 	.byte	0x04, 0x11
        /*0056*/ 	.short	(.L_26 - .L_25)
	.align		4
.L_25:
        /*0058*/ 	.word	index@(_ZN7cutlass13device_kernelIN5flash19enable_sm80_to_sm89INS1_16FlashAttnFwdSm80INS1_25CollectiveMainloopFwdSm80ILi8ELi1ELb1EN4cute5tupleIJNS5_1CILi128EEENS7_ILi96EEES8_EEELi128ENS_10bfloat16_tEfNS_4arch4Sm80ELb0ELb1ELb0ELb1ELb1ELb1ELb1ELb1EEENS1_21CollectiveEpilogueFwdINS6_IJS8_S8_S9_EEENS6_IJNS7_ILi1EEESH_SH_EEESB_SD_Li256ELb1ELb1ELb1ELb0EEENS1_36VarlenDynamicPersistentTileSchedulerILi128ELi96ELi256ELi256ELb1ELb1ELb0ELb1ELb0ELb1EEEEEEEEEvNT_6ParamsE)
        /*005c*/ 	.word	0x00000000


	//----- nvinfo : EIATTR_REGCOUNT
	.align		4
.L_26:
        /*0060*/ 	.byte	0x04, 0x2f
        /*0062*/ 	.short	(.L_28 - .L_27)
	.align		4
.L_27:
        /*0064*/ 	.word	index@(_ZN7cutlass13device_kernelIN5flash19enable_sm80_to_sm89INS1_16FlashAttnFwdSm80INS1_25CollectiveMainloopFwdSm80ILi8ELi1ELb1EN4cute5tupleIJNS5_1CILi128EEENS7_ILi96EEES8_EEELi128ENS_10bfloat16_tEfNS_4arch4Sm80ELb0ELb1ELb0ELb1ELb1ELb0ELb1ELb1EEENS1_21CollectiveEpilogueFwdINS6_IJS8_S8_S9_EEENS6_IJNS7_ILi1EEESH_SH_EEESB_SD_Li256ELb1ELb1ELb1ELb0EEENS1_36VarlenDynamicPersistentTileSchedulerILi128ELi96ELi256ELi256ELb1ELb1ELb0ELb1ELb0ELb1EEEEEEEEEvNT_6ParamsE)
        /*0068*/ 	.word	0x00000004


	//----- nvinfo : EIATTR_FRAME_SIZE
	.align		4
.L_28:
        /*006c*/ 	.byte	0x04, 0x11
        /*006e*/ 	.short	(.L_30 - .L_29)
	.align		4
.L_29:
        /*0070*/ 	.word	index@(_ZN7cutlass13device_kernelIN5flash19enable_sm80_to_sm89INS1_16FlashAttnFwdSm80INS1_25CollectiveMainloopFwdSm80ILi8ELi1ELb1EN4cute5tupleIJNS5_1CILi128EEENS7_ILi96EEES8_EEELi128ENS_10bfloat16_tEfNS_4arch4Sm80ELb0ELb1ELb0ELb1ELb1ELb0ELb1ELb1EEENS1_21CollectiveEpilogueFwdINS6_IJS8_S8_S9_EEENS6_IJNS7_ILi1EEESH_SH_EEESB_SD_Li256ELb1ELb1ELb1ELb0EEENS1_36VarlenDynamicPersistentTileSchedulerILi128ELi96ELi256ELi256ELb1ELb1ELb0ELb1ELb0ELb1EEEEEEEEEvNT_6ParamsE)
        /*0074*/ 	.word	0x00000000


	//----- nvinfo : EIATTR_REGCOUNT
	.align		4
.L_30:
        /*0078*/ 	.byte	0x04, 0x2f
        /*007a*/ 	.short	(.L_32 - .L_31)
	.align		4
.L_31:
        /*007c*/ 	.word	index@(_ZN7cutlass13device_kernelIN5flash19enable_sm80_to_sm89INS1_16FlashAttnFwdSm80INS1_25CollectiveMainloopFwdSm80ILi4ELi1ELb0EN4cute5tupleIJNS5_1CILi128EEENS7_ILi48EEES8_EEELi128ENS_10bfloat16_tEfNS_4arch4Sm80ELb0ELb1ELb0ELb0ELb1ELb0ELb1ELb1EEENS1_21CollectiveEpilogueFwdINS6_IJS8_S8_S9_EEENS6_IJNS7_ILi1EEESH_SH_EEESB_SD_Li128ELb0ELb1ELb1ELb0EEENS1_19SingleTileSchedulerILb0ELb1ELb1ELi128EEEEEEEEEvNT_6ParamsE)
        /*0080*/ 	.word	0x00000004


	//----- nvinfo : EIATTR_FRAME_SIZE
	.align		4
.L_32:
        /*0084*/ 	.byte	0x04, 0x11
        /*0086*/ 	.short	(.L_34 - .L_33)
	.align		4
.L_33:
        /*0088*/ 	.word	index@(_ZN7cutlass13device_kernelIN5flash19enable_sm80_to_sm89INS1_16FlashAttnFwdSm80INS1_25CollectiveMainloopFwdSm80ILi4ELi1ELb0EN4cute5tupleIJNS5_1CILi128EEENS7_ILi48EEES8_EEELi128ENS_10bfloat16_tEfNS_4arch4Sm80ELb0ELb1ELb0ELb0ELb1ELb0ELb1ELb1EEENS1_21CollectiveEpilogueFwdINS6_IJS8_S8_S9_EEENS6_IJNS7_ILi1EEESH_SH_EEESB_SD_Li128ELb0ELb1ELb1ELb0EEENS1_19SingleTileSchedulerILb0ELb1ELb1ELi128EEEEEEEEEvNT_6ParamsE)
        /*008c*/ 	.word	0x00000000


	//----- nvinfo : EIATTR_REGCOUNT
	.align		4
.L_34:
        /*0090*/ 	.byte	0x04, 0x2f
        /*0092*/ 	.short	(.L_36 - .L_35)
	.align		4
.L_35:
        /*0094*/ 	.word	index@(_ZN7cutlass13device_kernelIN5flash19enable_sm80_to_sm89INS1_16FlashAttnFwdSm80INS1_25CollectiveMainloopFwdSm80ILi8ELi1ELb1EN4cute5tupleIJNS5_1CILi128EEENS7_ILi112EEES8_EEELi128ENS_10bfloat16_tEfNS_4arch4Sm80ELb0ELb0ELb0ELb1ELb1ELb1ELb1ELb1EEENS1_21CollectiveEpilogueFwdINS6_IJS8_S8_S9_EEENS6_IJNS7_ILi1EEESH_SH_EEESB_SD_Li256ELb1ELb1ELb1ELb0EEENS1_36VarlenDynamicPersistentTileSchedulerILi128ELi112ELi256ELi256ELb1ELb1ELb0ELb0ELb1ELb1EEEEEEEEEvNT_6ParamsE)
        /*0098*/ 	.word	0x00000004


	//----- nvinfo : EIATTR_FRAME_SIZE
	.align		4
.L_36:
        /*009c*/ 	.byte	0x04, 0x11
        /*009e*/ 	.short	(.L_38 - .L_37)
	.align		4
.L_37:
        /*00a0*/ 	.word	index@(_ZN7cutlass13device_kernelIN5flash19enable_sm80_to_sm89INS1_16FlashAttnFwdSm80INS1_25CollectiveMainloopFwdSm80ILi8ELi1ELb1EN4cute5tupleIJNS5_1CILi128EEENS7_ILi112EEES8_EEELi128ENS_10bfloat16_tEfNS_4arch4Sm80ELb0ELb0ELb0ELb1ELb1ELb1ELb1ELb1EEENS1_21CollectiveEpilogueFwdINS6_IJS8_S8_S9_EEENS6_IJNS7_ILi1EEESH_SH_EEESB_SD_Li256ELb1ELb1ELb1ELb0EEENS1_36VarlenDynamicPersistentTileSchedulerILi128ELi112ELi256ELi256ELb1ELb1ELb0ELb0ELb1ELb1EEEEEEEEEvNT_6ParamsE)
        /*00a4*/ 	.word	0x00000000


	//----- nvinfo : EIATTR_REGCOUNT
	.align		4
.L_38:
        /*00a8*/ 	.byte	0x04, 0x2f
        /*00aa*/ 	.short	(.L_40 - .L_39)
	.align		4
.L_39:
        /*00ac*/ 	.word	index@(_ZN7cutlass13device_kernelIN5flash19enable_sm80_to_sm89INS1_16FlashAttnFwdSm80INS1_25CollectiveMainloopFwdSm80ILi8ELi1ELb1EN4cute5tupleIJNS5_1CILi128EEENS7_ILi112EEES8_EEELi128ENS_10bfloat16_tEfNS_4arch4Sm80ELb0ELb0ELb0ELb1ELb1ELb0ELb1ELb1EEENS1_21CollectiveEpilogueFwdINS6_IJS8_S8_S9_EEENS6_IJNS7_ILi1EEESH_SH_EEESB_SD_Li256ELb1ELb1ELb1ELb0EEENS1_36VarlenDynamicPersistentTileSchedulerILi128ELi112ELi256ELi256ELb1ELb1ELb0ELb0ELb1ELb1EEEEEEEEEvNT_6ParamsE)
        /*00b0*/ 	.word	0x00000004


	//----- nvinfo : EIATTR_FRAME_SIZE
	.align		4
.L_40:
        /*00b4*/ 	.byte	0x04, 0x11
        /*00b6*/ 	.short	(.L_42 - .L_41)
	.align		4
.L_41:
        /*00b8*/ 	.word	index@(_ZN7cutlass13device_kernelIN5flash19enable_sm80_to_sm89INS1_16FlashAttnFwdSm80INS1_25CollectiveMainloopFwdSm80ILi8ELi1ELb1EN4cute5tupleIJNS5_1CILi128EEENS7_ILi112EEES8_EEELi128ENS_10bfloat16_tEfNS_4arch4Sm80ELb0ELb0ELb0ELb1ELb1ELb0ELb1ELb1EEENS1_21CollectiveEpilogueFwdINS6_IJS8_S8_S9_EEENS6_IJNS7_ILi1EEESH_SH_EEESB_SD_Li256ELb1ELb1ELb1ELb0EEENS1_36VarlenDynamicPersistentTileSchedulerILi128ELi112ELi256ELi256ELb1ELb1ELb0ELb0ELb1ELb1EEEEEEEEEvNT_6ParamsE)
        /*00bc*/ 	.word	0x00000000


	//----- nvinfo : EIATTR_REGCOUNT
	.align		4
.L_42:
        /*00c0*/ 	.byte	0x04, 0x2f
        /*00c2*/ 	.short	(.L_44 - .L_43)
	.align		4
.L_43:
        /*00c4*/ 	.word	index@(_ZN7cutlass13device_kernelIN5flash19enable_sm80_to_sm89INS1_16FlashAttnFwdSm80INS1_25CollectiveMainloopFwdSm80ILi4ELi1ELb0EN4cute5tupleIJNS5_1CILi128EEENS7_ILi64EEES8_EEELi128ENS_10bfloat16_tEfNS_4arch4Sm80ELb0ELb0ELb0ELb0ELb1ELb0ELb1ELb1EEENS1_21CollectiveEpilogueFwdINS6_IJS8_S8_S9_EEENS6_IJNS7_ILi1EEESH_SH_EEESB_SD_Li128ELb0ELb1ELb1ELb0EEENS1_19SingleTileSchedulerILb0ELb1ELb1ELi128EEEEEEEEEvNT_6ParamsE)
        /*00c8*/ 	.word	0x00000004


	//----- nvinfo : EIATTR_FRAME_SIZE
	.align		4
.L_44:
        /*00cc*/ 	.byte	0x04, 0x11
        /*00ce*/ 	.short	(.L_46 - .L_45)
	.align		4
.L_45:
        /*00d0*/ 	.word	index@(_ZN7cutlass13device_kernelIN5flash19enable_sm80_to_sm89INS1_16FlashAttnFwdSm80INS1_25CollectiveMainloopFwdSm80ILi4ELi1ELb0EN4cute5tupleIJNS5_1CILi128EEENS7_ILi64EEES8_EEELi128ENS_10bfloat16_tEfNS_4arch4Sm80ELb0ELb0ELb0ELb0ELb1ELb0ELb1ELb1EEENS1_21CollectiveEpilogueFwdINS6_IJS8_S8_S9_EEENS6_IJNS7_ILi1EEESH_SH_EEESB_SD_Li128ELb0ELb1ELb1ELb0EEENS1_19SingleTileSchedulerILb0ELb1ELb1ELi128EEEEEEEEEvNT_6ParamsE)
        /*00d4*/ 	.word	0x00000000


	//----- nvinfo : EIATTR_REGCOUNT
	.align		4
.L_46:
        /*00d8*/ 	.byte	0x04, 0x2f
        /*00da*/ 	.short	(.L_48 - .L_47)
	.align		4
.L_47:
        /*00dc*/ 	.word	index@(_ZN7cutlass13device_kernelIN5flash19enable_sm80_to_sm89INS1_16FlashAttnFwdSm80INS1_25CollectiveMainloopFwdSm80ILi8ELi1ELb1EN4cute5tupleIJNS5_1CILi128EEES8_S8_EEELi128ENS_10bfloat16_tEfNS_4arch4Sm80ELb1ELb0ELb0ELb0ELb1ELb0ELb1ELb1EEENS1_21CollectiveEpilogueFwdIS9_NS6_IJNS7_ILi1EEESF_SF_EEESA_SC_Li256ELb0ELb1ELb1ELb0EEENS1_30DynamicPersistentTileSchedulerILi256ELi256ELb1ELb1ELb0EEEEEEEEEvNT_6ParamsE)
        /*00e0*/ 	.word	0x00000004


	//----- nvinfo : EIATTR_FRAME_SIZE
	.align		4
.L_48:
        /*00e4*/ 	.byte	0x04, 0x11
        /*00e6*/ 	.short	(.L_50 - .L_49)
	.align		4
.L_49:
        /*00e8*/ 	.word	index@(_ZN7cutlass13device_kernelIN5flash19enable_sm80_to_sm89INS1_16FlashAttnFwdSm80INS1_25CollectiveMainloopFwdSm80ILi8ELi1ELb1EN4cute5tupleIJNS5_1CILi128EEES8_S8_EEELi128ENS_10bfloat16_tEfNS_4arch4Sm80ELb1ELb0ELb0ELb0ELb1ELb0ELb1ELb1EEENS1_21CollectiveEpilogueFwdIS9_NS6_IJNS7_ILi1EEESF_SF_EEESA_SC_Li256ELb0ELb1ELb1ELb0EEENS1_30DynamicPersistentTileSchedulerILi256ELi256ELb1ELb1ELb0EEEEEEEEEvNT_6ParamsE)
        /*00ec*/ 	.word	0x00000000


	//----- nvinfo : EIATTR_REGCOUNT
	.align		4
.L_50:
        /*00f0*/ 	.byte	0x04, 0x2f
        /*00f2*/ 	.short	(.L_52 - .L_51)
	.align		4
.L_51:
        /*00f4*/ 	.word	index@(_ZN7cutlass13device_kernelIN5flash19enable_sm80_to_sm89INS1_16FlashAttnFwdSm80INS1_25CollectiveMainloopFwdSm80ILi8ELi1ELb1EN4cute5tupleIJNS5_1CILi128EEENS7_ILi96EEES8_EEELi128ENS_10bfloat16_tEfNS_4arch4Sm80ELb0ELb1ELb0ELb0ELb1ELb0ELb1ELb1EEENS1_21CollectiveEpilogueFwdINS6_IJS8_S8_S9_EEENS6_IJNS7_ILi1EEESH_SH_EEESB_SD_Li256ELb0ELb1ELb1ELb0EEENS1_19SingleTileSchedulerILb0ELb1ELb1ELi128EEEEEEEEEvNT_6ParamsE)
        /*00f8*/ 	.word	0x00000004


	//----- nvinfo : EIATTR_FRAME_SIZE
	.align		4
.L_52:
        /*00fc*/ 	.byte	0x04, 0x11
        /*00fe*/ 	.short	(.L_54 - .L_53)
	.align		4
.L_53:
        /*0100*/ 	.word	index@(_ZN7cutlass13device_kernelIN5flash19enable_sm80_to_sm89INS1_16FlashAttnFwdSm80INS1_25CollectiveMainloopFwdSm80ILi8ELi1ELb1EN4cute5tupleIJNS5_1CILi128EEENS7_ILi96EEES8_EEELi128ENS_10bfloat16_tEfNS_4arch4Sm80ELb0ELb1ELb0ELb0ELb1ELb0ELb1ELb1EEENS1_21CollectiveEpilogueFwdINS6_IJS8_S8_S9_EEENS6_IJNS7_ILi1EEESH_SH_EEESB_SD_Li256ELb0ELb1ELb1ELb0EEENS1_19SingleTileSchedulerILb0ELb1ELb1ELi128EEEEEEEEEvNT_6ParamsE)
        /*0104*/ 	.word	0x00000000


	//----- nvinfo : EIATTR_REGCOUNT
	.align		4
.L_54:
        /*0108*/ 	.byte	0x04, 0x2f
        /*010a*/ 	.short	(.L_56 - .L_55)
	.align		4
.L_55:
        /*010c*/ 	.word	index@(_ZN7cutlass13device_kernelIN5flash19enable_sm80_to_sm89INS1_16FlashAttnFwdSm80INS1_25CollectiveMainloopFwdSm80ILi8ELi1ELb1EN4cute5tupleIJNS5_1CILi128EEES8_S8_EEELi128ENS_10bfloat16_tEfNS_4arch4Sm80ELb0ELb0ELb0ELb0ELb1ELb0ELb1ELb1EEENS1_21CollectiveEpilogueFwdIS9_NS6_IJNS7_ILi1EEESF_SF_EEESA_SC_Li256ELb0ELb1ELb1ELb0EEENS1_19SingleTileSchedulerILb0ELb1ELb1ELi128EEEEEEEEEvNT_6ParamsE)
        /*0110*/ 	.word	0x00000004


	//----- nvinfo : EIATTR_FRAME_SIZE
	.align		4
.L_56:
        /*0114*/ 	.byte	0x04, 0x11
        /*0116*/ 	.short	(.L_58 - .L_57)
	.align		4
.L_57:
        /*0118*/ 	.word	index@(_ZN7cutlass13device_kernelIN5flash19enable_sm80_to_sm89INS1_16FlashAttnFwdSm80INS1_25CollectiveMainloopFwdSm80ILi8ELi1ELb1EN4cute5tupleIJNS5_1CILi128EEES8_S8_EEELi128ENS_10bfloat16_tEfNS_4arch4Sm80ELb0ELb0ELb0ELb0ELb1ELb0ELb1ELb1EEENS1_21CollectiveEpilogueFwdIS9_NS6_IJNS7_ILi1EEESF_SF_EEESA_SC_Li256ELb0ELb1ELb1ELb0EEENS1_19SingleTileSchedulerILb0ELb1ELb1ELi128EEEEEEEEEvNT_6ParamsE)
        /*011c*/ 	.word	0x00000000


	//----- nvinfo : EIATTR_REGCOUNT
	.align		4
.L_58:
        /*0120*/ 	.byte	0x04, 0x2f
        /*0122*/ 	.short	(.L_60 - .L_59)
	.align		4
.L_59:
        /*0124*/ 	.word	index@(_ZN7cutlass13device_kernelIN5flash19enable_sm80_to_sm89INS1_16FlashAttnFwdSm80INS1_25CollectiveMainloopFwdSm80ILi8ELi1ELb1EN4cute5tupleIJNS5_1CILi128EEENS7_ILi112EEES8_EEELi128ENS_10bfloat16_tEfNS_4arch4Sm80ELb1ELb0ELb1ELb1ELb1ELb1ELb1ELb1EEENS1_21CollectiveEpilogueFwdINS6_IJS8_S8_S9_EEENS6_IJNS7_ILi1EEESH_SH_EEESB_SD_Li256ELb1ELb1ELb1ELb0EEENS1_36VarlenDynamicPersistentTileSchedulerILi128ELi112ELi256ELi256ELb1ELb1ELb0ELb1ELb1ELb1EEEEEEEEEvNT_6ParamsE)
        /*0128*/ 	.word	0x00000004


	//----- nvinfo : EIATTR_FRAME_SIZE
	.align		4
.L_60:
        /*012c*/ 	.byte	0x04, 0x11
        /*012e*/ 	.short	(.L_62 - .L_61)
	.align		4
.L_61:
        /*0130*/ 	.word	index@(_ZN7cutlass13device_kernelIN5flash19enable_sm80_to_sm89INS1_16FlashAttnFwdSm80INS1_25CollectiveMainloopFwdSm80ILi8ELi1ELb1EN4cute5tupleIJNS5_1CILi128EEENS7_ILi112EEES8_EEELi128ENS_10bfloat16_tEfNS_4arch4Sm80ELb1ELb0ELb1ELb1ELb1ELb1ELb1ELb1EEENS1_21CollectiveEpilogueFwdINS6_IJS8_S8_S9_EEENS6_IJNS7_ILi1EEESH_SH_EEESB_SD_Li256ELb1ELb1ELb1ELb0EEENS1_36VarlenDynamicPersistentTileSchedulerILi128ELi112ELi256ELi256ELb1ELb1ELb0ELb1ELb1ELb1EEEEEEEEEvNT_6ParamsE)
        /*0134*/ 	.word	0x00000000


	//----- nvinfo : EIATTR_REGCOUNT
	.align		4
.L_62:
        /*0138*/ 	.byte	0x04, 0x2f
        /*013a*/ 	.short	(.L_64 - .L_63)
	.align		4
.L_63:
        /*013c*/ 	.word	index@(_ZN7cutlass13device_kernelIN5flash19enable_sm80_to_sm89INS1_16FlashAttnFwdSm80INS1_25CollectiveMainloopFwdSm80ILi8ELi1ELb1EN4cute5tupleIJNS5_1CILi128EEENS7_ILi112EEES8_EEELi128ENS_10bfloat16_tEfNS_4arch4Sm80ELb1ELb0ELb1ELb1ELb1ELb0ELb1ELb1EEENS1_21CollectiveEpilogueFwdINS6_IJS8_S8_S9_EEENS6_IJNS7_ILi1EEESH_SH_EEESB_SD_Li256ELb1ELb1ELb1ELb0EEENS1_36VarlenDynamicPersistentTileSchedulerILi128ELi112ELi256ELi256ELb1ELb1ELb0ELb1ELb1ELb1EEEEEEEEEvNT_6ParamsE)
        /*0140*/ 	.word	0x00000004


	//----- nvinfo : EIATTR_FRAME_SIZE
	.align		4
.L_64:
        /*0144*/ 	.byte	0x04, 0x11
        /*0146*/ 	.short	(.L_66 - .L_65)
	.align		4
.L_65:
        /*0148*/ 	.word	index@(_ZN7cutlass13device_kernelIN5flash19enable_sm80_to_sm89INS1_16FlashAttnFwdSm80INS1_25CollectiveMainloopFwdSm80ILi8ELi1ELb1EN4cute5tupleIJNS5_1CILi128EEENS7_ILi112EEES8_EEELi128ENS_10bfloat16_tEfNS_4arch4Sm80ELb1ELb0ELb1ELb1ELb1ELb0ELb1ELb1EEENS1_21CollectiveEpilogueFwdINS6_IJS8_S8_S9_EEENS6_IJNS7_ILi1EEESH_SH_EEESB_SD_Li256ELb1ELb1ELb1ELb0EEENS1_36VarlenDynamicPersistentTileSchedulerILi128ELi112ELi256ELi256ELb1ELb1ELb0ELb1ELb1ELb1EEEEEEEEEvNT_6ParamsE)
        /*014c*/ 	.word	0x00000000


	//----- nvinfo : EIATTR_REGCOUNT
	.align		4
.L_66:
        /*0150*/ 	.byte	0x04, 0x2f
        /*0152*/ 	.short	(.L_68 - .L_67)
	.align		4
.L_67:
        /*0154*/ 	.word	index@(_ZN7cutlass13device_kernelIN5flash19enable_sm80_to_sm89INS1_16FlashAttnFwdSm80INS1_25CollectiveMainloopFwdSm80ILi4ELi1ELb0EN4cute5tupleIJNS5_1CILi128EEENS7_ILi64EEES8_EEELi128ENS_10bfloat16_tEfNS_4arch4Sm80ELb1ELb0ELb1ELb0ELb1ELb0ELb1ELb1EEENS1_21CollectiveEpilogueFwdINS6_IJS8_S8_S9_EEENS6_IJNS7_ILi1EEESH_SH_EEESB_SD_Li128ELb0ELb1ELb1ELb0EEENS1_30DynamicPersistentTileSchedulerILi128ELi128ELb1ELb1ELb0EEEEEEEEEvNT_6ParamsE)
        /*0158*/ 	.word	0x00000004


	//----- nvinfo : EIATTR_FRAME_SIZE
	.align		4
.L_68:
        /*015c*/ 	.byte	0x04, 0x11
        /*015e*/ 	.short	(.L_70 - .L_69)
	.align		4
.L_69:
        /*0160*/ 	.word	index@(_ZN7cutlass13device_kernelIN5flash19enable_sm80_to_sm89INS1_16FlashAttnFwdSm80INS1_25CollectiveMainloopFwdSm80ILi4ELi1ELb0EN4cute5tupleIJNS5_1CILi128EEENS7_ILi64EEES8_EEELi128ENS_10bfloat16_tEfNS_4arch4Sm80ELb1ELb0ELb1ELb0ELb1ELb0ELb1ELb1EEENS1_21CollectiveEpilogueFwdINS6_IJS8_S8_S9_EEENS6_IJNS7_ILi1EEESH_SH_EEESB_SD_Li128ELb0ELb1ELb1ELb0EEENS1_30DynamicPersistentTileSchedulerILi128ELi128ELb1ELb1ELb0EEEEEEEEEvNT_6ParamsE)
        /*0164*/ 	.word	0x00000000


	//----- nvinfo : EIATTR_REGCOUNT
	.align		4
.L_70:
        /*0168*/ 	.byte	0x04, 0x2f
        /*016a*/ 	.short	(.L_72 - .L_71)
	.align		4
.L_71:
        /*016c*/ 	.word	index@(_ZN7cutlass13device_kernelIN5flash19enable_sm80_to_sm89INS1_16FlashAttnFwdSm80INS1_25CollectiveMainloopFwdSm80ILi8ELi1ELb1EN4cute5tupleIJNS5_1CILi128EEENS7_ILi96EEES8_EEELi128ENS_10bfloat16_tEfNS_4arch4Sm80ELb0ELb1ELb1ELb1ELb1ELb1ELb1ELb1EEENS1_21CollectiveEpilogueFwdINS6_IJS8_S8_S9_EEENS6_IJNS7_ILi1EEESH_SH_EEESB_SD_Li256ELb1ELb1ELb1ELb0EEENS1_36VarlenDynamicPersistentTileSchedulerILi128ELi96ELi256ELi256ELb1ELb1ELb0ELb1ELb0ELb1EEEEEEEEEvNT_6ParamsE)
        /*0170*/ 	.word	0x00000004


	//----- nvinfo : EIATTR_FRAME_SIZE
	.align		4
.L_72:
        /*0174*/ 	.byte	0x04, 0x11
        /*0176*/ 	.short	(.L_74 - .L_73)
	.align		4
.L_73:
        /*0178*/ 	.word	index@(_ZN7cutlass13device_kernelIN5flash19enable_sm80_to_sm89INS1_16FlashAttnFwdSm80INS1_25CollectiveMainloopFwdSm80ILi8ELi1ELb1EN4cute5tupleIJNS5_1CILi128EEENS7_ILi96EEES8_EEELi128ENS_10bfloat16_tEfNS_4arch4Sm80ELb0ELb1ELb1ELb1ELb1ELb1ELb1ELb1EEENS1_21CollectiveEpilogueFwdINS6_IJS8_S8_S9_EEENS6_IJNS7_ILi1EEESH_SH_EEESB_SD_Li256ELb1ELb1ELb1ELb0EEENS1_36VarlenDynamicPersistentTileSchedulerILi128ELi96ELi256ELi256ELb1ELb1ELb0ELb1ELb0ELb1EEEEEEEEEvNT_6ParamsE)
        /*017c*/ 	.word	0x00000000


	//----- nvinfo : EIATTR_REGCOUNT
	.align		4
.L_74:
        /*0180*/ 	.byte	0x04, 0x2f
        /*0182*/ 	.short	(.L_76 - .L_75)
	.align		4
.L_75:
        /*0184*/ 	.word	index@(_ZN7cutlass13device_kernelIN5flash19enable_sm80_to_sm89INS1_16FlashAttnFwdSm80INS1_25CollectiveMainloopFwdSm80ILi8ELi1ELb1EN4cute5tupleIJNS5_1CILi128EEENS7_ILi96EEES8_EEELi128ENS_10bfloat16_tEfNS_4arch4Sm80ELb0ELb1ELb1ELb1ELb1ELb0ELb1ELb1EEENS1_21CollectiveEpilogueFwdINS6_IJS8_S8_S9_EEENS6_IJNS7_ILi1EEESH_SH_EEESB_SD_Li256ELb1ELb1ELb1ELb0EEENS1_36VarlenDynamicPersistentTileSchedulerILi128ELi96ELi256ELi256ELb1ELb1ELb0ELb1ELb0ELb1EEEEEEEEEvNT_6ParamsE)
        /*0188*/ 	.word	0x00000004


	//----- nvinfo : EIATTR_FRAME_SIZE
	.align		4
.L_76:
        /*018c*/ 	.byte	0x04, 0x11
        /*018e*/ 	.short	(.L_78 - .L_77)
	.align		4
.L_77:
        /*0190*/ 	.word	index@(_ZN7cutlass13device_kernelIN5flash19enable_sm80_to_sm89INS1_16FlashAttnFwdSm80INS1_25CollectiveMainloopFwdSm80ILi8ELi1ELb1EN4cute5tupleIJNS5_1CILi128EEENS7_ILi96EEES8_EEELi128ENS_10bfloat16_tEfNS_4arch4Sm80ELb0ELb1ELb1ELb1ELb1ELb0ELb1ELb1EEENS1_21CollectiveEpilogueFwdINS6_IJS8_S8_S9_EEENS6_IJNS7_ILi1EEESH_SH_EEESB_SD_Li256ELb1ELb1ELb1ELb0EEENS1_36VarlenDynamicPersistentTileSchedulerILi128ELi96ELi256ELi256ELb1ELb1ELb0ELb1ELb0ELb1EEEEEEEEEvNT_6ParamsE)
        /*0194*/ 	.word	0x00000000


	//----- nvinfo : EIATTR_REGCOUNT
	.align		4
.L_78:
        /*0198*/ 	.byte	0x04, 0x2f
        /*019a*/ 	.short	(.L_80 - .L_79)
	.align		4
.L_79:
        /*019c*/ 	.word	index@(_ZN7cutlass13device_kernelIN5flash19enable_sm80_to_sm89INS1_16FlashAttnFwdSm80INS1_25CollectiveMainloopFwdSm80ILi4ELi1ELb0EN4cute5tupleIJNS5_1CILi128EEENS7_ILi48EEES8_EEELi128ENS_10bfloat16_tEfNS_4arch4Sm80ELb0ELb1ELb1ELb0ELb1ELb0ELb1ELb1EEENS1_21CollectiveEpilogueFwdINS6_IJS8_S8_S9_EEENS6_IJNS7_ILi1EEESH_SH_EEESB_SD_Li128ELb0ELb1ELb1ELb0EEENS1_19SingleTileSchedulerILb0ELb1ELb1ELi128EEEEEEEEEvNT_6ParamsE)
        /*01a0*/ 	.word	0x00000004


	//----- nvinfo : EIATTR_FRAME_SIZE
	.align		4
.L_80:
        /*01a4*/ 	.byte	0x04, 0x11
        /*01a6*/ 	.short	(.L_82 - .L_81)
	.align		4
.L_81:
        /*01a8*/ 	.word	index@(_ZN7cutlass13device_kernelIN5flash19enable_sm80_to_sm89INS1_16FlashAttnFwdSm80INS1_25CollectiveMainloopFwdSm80ILi4ELi1ELb0EN4cute5tupleIJNS5_1CILi128EEENS7_ILi48EEES8_EEELi128ENS_10bfloat16_tEfNS_4arch4Sm80ELb0ELb1ELb1ELb0ELb1ELb0ELb1ELb1EEENS1_21CollectiveEpilogueFwdINS6_IJS8_S8_S9_EEENS6_IJNS7_ILi1EEESH_SH_EEESB_SD_Li128ELb0ELb1ELb1ELb0EEENS1_19SingleTileSchedulerILb0ELb1ELb1ELi128EEEEEEEEEvNT_6ParamsE)
        /*01ac*/ 	.word	0x00000000


	//----- nvinfo : EIATTR_REGCOUNT
	.align		4
.L_82:
        /*01b0*/ 	.byte	0x04, 0x2f
        /*01b2*/ 	.short	(.L_84 - .L_83)
	.align		4
.L_83:
        /*01b4*/ 	.word	index@(_ZN7cutlass13device_kernelIN5flash19enable_sm80_to_sm89INS1_16FlashAttnFwdSm80INS1_25CollectiveMainloopFwdSm80ILi8ELi1ELb1EN4cute5tupleIJNS5_1CILi128EEENS7_ILi112EEES8_EEELi128ENS_10bfloat16_tEfNS_4arch4Sm80ELb0ELb0ELb1ELb1ELb1ELb1ELb1ELb1EEENS1_21CollectiveEpilogueFwdINS6_IJS8_S8_S9_EEENS6_IJNS7_ILi1EEESH_SH_EEESB_SD_Li256ELb1ELb1ELb1ELb0EEENS1_36VarlenDynamicPersistentTileSchedulerILi128ELi112ELi256ELi256ELb1ELb1ELb0ELb0ELb1ELb1EEEEEEEEEvNT_6ParamsE)
        /*01b8*/ 	.word	0x00000004


	//----- nvinfo : EIATTR_FRAME_SIZE
	.align		4
.L_84:
        /*01bc*/ 	.byte	0x04, 0x11
        /*01be*/ 	.short	(.L_86 - .L_85)
	.align		4
.L_85:
        /*01c0*/ 	.word	index@(_ZN7cutlass13device_kernelIN5flash19enable_sm80_to_sm89INS1_16FlashAttnFwdSm80INS1_25CollectiveMainloopFwdSm80ILi8ELi1ELb1EN4cute5tupleIJNS5_1CILi128EEENS7_ILi112EEES8_EEELi128ENS_10bfloat16_tEfNS_4arch4Sm80ELb0ELb0ELb1ELb1ELb1ELb1ELb1ELb1EEENS1_21CollectiveEpilogueFwdINS6_IJS8_S8_S9_EEENS6_IJNS7_ILi1EEESH_SH_EEESB_SD_Li256ELb1ELb1ELb1ELb0EEENS1_36VarlenDynamicPersistentTileSchedulerILi128ELi112ELi256ELi256ELb1ELb1ELb0ELb0ELb1ELb1EEEEEEEEEvNT_6ParamsE)
        /*01c4*/ 	.word	0x00000000


	//----- nvinfo : EIATTR_REGCOUNT
	.align		4
.L_86:
        /*01c8*/ 	.byte	0x04, 0x2f
        /*01ca*/ 	.short	(.L_88 - .L_87)
	.align		4
.L_87:
        /*01cc*/ 	.word	index@(_ZN7cutlass13device_kernelIN5flash19enable_sm80_to_sm89INS1_16FlashAttnFwdSm80INS1_25CollectiveMainloopFwdSm80ILi8ELi1ELb1EN4cute5tupleIJNS5_1CILi128EEENS7_ILi112EEES8_EEELi128ENS_10bfloat16_tEfNS_4arch4Sm80ELb0ELb0ELb1ELb1ELb1ELb0ELb1ELb1EEENS1_21CollectiveEpilogueFwdINS6_IJS8_S8_S9_EEENS6_IJNS7_ILi1EEESH_SH_EEESB_SD_Li256ELb1ELb1ELb1ELb0EEENS1_36VarlenDynamicPersistentTileSchedulerILi128ELi112ELi256ELi256ELb1ELb1ELb0ELb0ELb1ELb1EEEEEEEEEvNT_6ParamsE)
        /*01d0*/ 	.word	0x00000004


	//----- nvinfo : EIATTR_FRAME_SIZE
	.align		4
.L_88:
        /*01d4*/ 	.byte	0x04, 0x11
        /*01d6*/ 	.short	(.L_90 - .L_89)
	.align		4
.L_89:
        /*01d8*/ 	.word	index@(_ZN7cutlass13device_kernelIN5flash19enable_sm80_to_sm89INS1_16FlashAttnFwdSm80INS1_25CollectiveMainloopFwdSm80ILi8ELi1ELb1EN4cute5tupleIJNS5_1CILi128EEENS7_ILi112EEES8_EEELi128ENS_10bfloat16_tEfNS_4arch4Sm80ELb0ELb0ELb1ELb1ELb1ELb0ELb1ELb1EEENS1_21CollectiveEpilogueFwdINS6_IJS8_S8_S9_EEENS6_IJNS7_ILi1EEESH_SH_EEESB_SD_Li256ELb1ELb1ELb1ELb0EEENS1_36VarlenDynamicPersistentTileSchedulerILi128ELi112ELi256ELi256ELb1ELb1ELb0ELb0ELb1ELb1EEEEEEEEEvNT_6ParamsE)
        /*01dc*/ 	.word	0x00000000


	//----- nvinfo : EIATTR_REGCOUNT
	.align		4
.L_90:
        /*01e0*/ 	.byte	0x04, 0x2f
        /*01e2*/ 	.short	(.L_92 - .L_91)
	.align		4
.L_91:
        /*01e4*/ 	.word	index@(_ZN7cutlass13device_kernelIN5flash19enable_sm80_to_sm89INS1_16FlashAttnFwdSm80INS1_25CollectiveMainloopFwdSm80ILi4ELi1ELb0EN4cute5tupleIJNS5_1CILi128EEENS7_ILi64EEES8_EEELi128ENS_10bfloat16_tEfNS_4arch4Sm80ELb0ELb0ELb1ELb0ELb1ELb0ELb1ELb1EEENS1_21CollectiveEpilogueFwdINS6_IJS8_S8_S9_EEENS6_IJNS7_ILi1EEESH_SH_EEESB_SD_Li128ELb0ELb1ELb1ELb0EEENS1_19SingleTileSchedulerILb0ELb1ELb1ELi128EEEEEEEEEvNT_6ParamsE)
        /*01e8*/ 	.word	0x00000004


	//----- nvinfo : EIATTR_FRAME_SIZE
	.align		4
.L_92:
        /*01ec*/ 	.byte	0x04, 0x11
        /*01ee*/ 	.short	(.L_94 - .L_93)
	.align		4
.L_93:
        /*01f0*/ 	.word	index@(_ZN7cutlass13device_kernelIN5flash19enable_sm80_to_sm89INS1_16FlashAttnFwdSm80INS1_25CollectiveMainloopFwdSm80ILi4ELi1ELb0EN4cute5tupleIJNS5_1CILi128EEENS7_ILi64EEES8_EEELi128ENS_10bfloat16_tEfNS_4arch4Sm80ELb0ELb0ELb1ELb0ELb1ELb0ELb1ELb1EEENS1_21CollectiveEpilogueFwdINS6_IJS8_S8_S9_EEENS6_IJNS7_ILi1EEESH_SH_EEESB_SD_Li128ELb0ELb1ELb1ELb0EEENS1_19SingleTileSchedulerILb0ELb1ELb1ELi128EEEEEEEEEvNT_6ParamsE)
        /*01f4*/ 	.word	0x00000000


	//----- nvinfo : EIATTR_REGCOUNT
	.align		4
.L_94:
        /*01f8*/ 	.byte	0x04, 0x2f
        /*01fa*/ 	.short	(.L_96 - .L_95)
	.align		4
.L_95:
        /*01fc*/ 	.word	index@(_ZN7cutlass13device_kernelIN5flash19enable_sm80_to_sm89INS1_16FlashAttnFwdSm80INS1_25CollectiveMainloopFwdSm80ILi8ELi1ELb1EN4cute5tupleIJNS5_1CILi128EEES8_S8_EEELi128ENS_10bfloat16_tEfNS_4arch4Sm80ELb1ELb0ELb1ELb0ELb1ELb0ELb1ELb1EEENS1_21CollectiveEpilogueFwdIS9_NS6_IJNS7_ILi1EEESF_SF_EEESA_SC_Li256ELb0ELb1ELb1ELb0EEENS1_30DynamicPersistentTileSchedulerILi256ELi256ELb1ELb1ELb0EEEEEEEEEvNT_6ParamsE)
        /*0200*/ 	.word	0x00000004


	//----- nvinfo : EIATTR_FRAME_SIZE
	.align		4
.L_96:
        /*0204*/ 	.byte	0x04, 0x11
        /*0206*/ 	.short	(.L_98 - .L_97)
	.align		4
.L_97:
        /*0208*/ 	.word	index@(_ZN7cutlass13device_kernelIN5flash19enable_sm80_to_sm89INS1_16FlashAttnFwdSm80INS1_25CollectiveMainloopFwdSm80ILi8ELi1ELb1EN4cute5tupleIJNS5_1CILi128EEES8_S8_EEELi128ENS_10bfloat16_tEfNS_4arch4Sm80ELb1ELb0ELb1ELb0ELb1ELb0ELb1ELb1EEENS1_21CollectiveEpilogueFwdIS9_NS6_IJNS7_ILi1EEESF_SF_EEESA_SC_Li256ELb0ELb1ELb1ELb0EEENS1_30DynamicPersistentTileSchedulerILi256ELi256ELb1ELb1ELb0EEEEEEEEEvNT_6ParamsE)
        /*020c*/ 	.word	0x00000000


	//----- nvinfo : EIATTR_REGCOUNT
	.align		4
.L_98:
        /*0210*/ 	.byte	0x04, 0x2f
        /*0212*/ 	.short	(.L_100 - .L_99)
	.align		4
.L_99:
        /*0214*/ 	.word	index@(_ZN7cutlass13device_kernelIN5flash19enable_sm80_to_sm89INS1_16FlashAttnFwdSm80INS1_25CollectiveMainloopFwdSm80ILi8ELi1ELb1EN4cute5tupleIJNS5_1CILi128EEENS7_ILi96EEES8_EEELi128ENS_10bfloat16_tEfNS_4arch4Sm80ELb0ELb1ELb1ELb0ELb1ELb0ELb1ELb1EEENS1_21CollectiveEpilogueFwdINS6_IJS8_S8_S9_EEENS6_IJNS7_ILi1EEESH_SH_EEESB_SD_Li256ELb0ELb1ELb1ELb0EEENS1_19SingleTileSchedulerILb0ELb1ELb1ELi128EEEEEEEEEvNT_6ParamsE)
        /*0218*/ 	.word	0x00000004


	//----- nvinfo : EIATTR_FRAME_SIZE
	.align		4
.L_100:
        /*021c*/ 	.byte	0x04, 0x11
        /*021e*/ 	.short	(.L_102 - .L_101)
	.align		4
.L_101:
        /*0220*/ 	.word	index@(_ZN7cutlass13device_kernelIN5flash19enable_sm80_to_sm89INS1_16FlashAttnFwdSm80INS1_25CollectiveMainloopFwdSm80ILi8ELi1ELb1EN4cute5tupleIJNS5_1CILi128EEENS7_ILi96EEES8_EEELi128ENS_10bfloat16_tEfNS_4arch4Sm80ELb0ELb1ELb1ELb0ELb1ELb0ELb1ELb1EEENS1_21CollectiveEpilogueFwdINS6_IJS8_S8_S9_EEENS6_IJNS7_ILi1EEESH_SH_EEESB_SD_Li256ELb0ELb1ELb1ELb0EEENS1_19SingleTileSchedulerILb0ELb1ELb1ELi128EEEEEEEEEvNT_6ParamsE)
        /*0224*/ 	.word	0x00000000


	//----- nvinfo : EIATTR_REGCOUNT
	.align		4
.L_102:
        /*0228*/ 	.byte	0x04, 0x2f
        /*022a*/ 	.short	(.L_104 - .L_103)
	.align		4
.L_103:
        /*022c*/ 	.word	index@(_ZN7cutlass13device_kernelIN5flash19enable_sm80_to_sm89INS1_16FlashAttnFwdSm80INS1_25CollectiveMainloopFwdSm80ILi8ELi1ELb1EN4cute5tupleIJNS5_1CILi128EEES8_S8_EEELi128ENS_10bfloat16_tEfNS_4arch4Sm80ELb0ELb0ELb1ELb0ELb1ELb0ELb1ELb1EEENS1_21CollectiveEpilogueFwdIS9_NS6_IJNS7_ILi1EEESF_SF_EEESA_SC_Li256ELb0ELb1ELb1ELb0EEENS1_19SingleTileSchedulerILb0ELb1ELb1ELi128EEEEEEEEEvNT_6ParamsE)
        /*0230*/ 	.word	0x00000004


	//----- nvinfo : EIATTR_FRAME_SIZE
	.align		4
.L_104:
        /*0234*/ 	.byte	0x04, 0x11
        /*0236*/ 	.short	(.L_106 - .L_105)
	.align		4
.L_105:
        /*0238*/ 	.word	index@(_ZN7cutlass13device_kernelIN5flash19enable_sm80_to_sm89INS1_16FlashAttnFwdSm80INS1_25CollectiveMainloopFwdSm80ILi8ELi1ELb1EN4cute5tupleIJNS5_1CILi128EEES8_S8_EEELi128ENS_10bfloat16_tEfNS_4arch4Sm80ELb0ELb0ELb1ELb0ELb1ELb0ELb1ELb1EEENS1_21CollectiveEpilogueFwdIS9_NS6_IJNS7_ILi1EEESF_SF_EEESA_SC_Li256ELb0ELb1ELb1ELb0EEENS1_19SingleTileSchedulerILb0ELb1ELb1ELi128EEEEEEEEEvNT_6ParamsE)
        /*023c*/ 	.word	0x00000000


	//----- nvinfo : EIATTR_MIN_STACK_SIZE
	.align		4
.L_106:
        /*0240*/ 	.byte	0x04, 0x12
        /*0242*/ 	.short	(.L_108 - .L_107)
	.align		4
.L_107:
        /*0244*/ 	.word	index@(_ZN7cutlass13device_kernelIN5flash19enable_sm80_to_sm89INS1_16FlashAttnFwdSm80INS1_25CollectiveMainloopFwdSm80ILi8ELi1ELb1EN4cute5tupleIJNS5_1CILi128EEES8_S8_EEELi128ENS_10bfloat16_tEfNS_4arch4Sm80ELb0ELb0ELb1ELb0ELb1ELb0ELb1ELb1EEENS1_21CollectiveEpilogueFwdIS9_NS6_IJNS7_ILi1EEESF_SF_EEESA_SC_Li256ELb0ELb1ELb1ELb0EEENS1_19SingleTileSchedulerILb0ELb1ELb1ELi128EEEEEEEEEvNT_6ParamsE)
        /*0248*/ 	.word	0x00000000


	//----- nvinfo : EIATTR_MIN_STACK_SIZE
	.align		4
.L_108:
        /*024c*/ 	.byte	0x04, 0x12
        /*024e*/ 	.short	(.L_110 - .L_109)
	.align		4
.L_109:
        /*0250*/ 	.word	index@(_ZN7cutlass13device_kernelIN5flash19enable_sm80_to_sm89INS1_16FlashAttnFwdSm80INS1_25CollectiveMainloopFwdSm80ILi8ELi1ELb1EN4cute5tupleIJNS5_1CILi128EEENS7_ILi96EEES8_EEELi128ENS_10bfloat16_tEfNS_4arch4Sm80ELb0ELb1ELb1ELb0ELb1ELb0ELb1ELb1EEENS1_21CollectiveEpilogueFwdINS6_IJS8_S8_S9_EEENS6_IJNS7_ILi1EEESH_SH_EEESB_SD_Li256ELb0ELb1ELb1ELb0EEENS1_19SingleTileSchedulerILb0ELb1ELb1ELi128EEEEEEEEEvNT_6ParamsE)
        /*0254*/ 	.word	0x00000000


	//----- nvinfo : EIATTR_MIN_STACK_SIZE
	.align		4
.L_110:
        /*0258*/ 	.byte	0x04, 0x12
        /*025a*/ 	.short	(.L_112 - .L_111)
	.align		4
.L_111:
        /*025c*/ 	.word	index@(_ZN7cutlass13device_kernelIN5flash19enable_sm80_to_sm89INS1_16FlashAttnFwdSm80INS1_25CollectiveMainloopFwdSm80ILi8ELi1ELb1EN4cute5tupleIJNS5_1CILi128EEES8_S8_EEELi128ENS_10bfloat16_tEfNS_4arch4Sm80ELb1ELb0ELb1ELb0ELb1ELb0ELb1ELb1EEENS1_21CollectiveEpilogueFwdIS9_NS6_IJNS7_ILi1EEESF_SF_EEESA_SC_Li256ELb0ELb1ELb1ELb0EEENS1_30DynamicPersistentTileSchedulerILi256ELi256ELb1ELb1ELb0EEEEEEEEEvNT_6ParamsE)
        /*0260*/ 	.word	0x00000000


	//----- nvinfo : EIATTR_MIN_STACK_SIZE
	.align		4
.L_112:
        /*0264*/ 	.byte	0x04, 0x12
        /*0266*/ 	.short	(.L_114 - .L_113)
	.align		4
.L_113:
        /*0268*/ 	.word	index@(_ZN7cutlass13device_kernelIN5flash19enable_sm80_to_sm89INS1_16FlashAttnFwdSm80INS1_25CollectiveMainloopFwdSm80ILi4ELi1ELb0EN4cute5tupleIJNS5_1CILi128EEENS7_ILi64EEES8_EEELi128ENS_10bfloat16_tEfNS_4arch4Sm80ELb0ELb0ELb1ELb0ELb1ELb0ELb1ELb1EEENS1_21CollectiveEpilogueFwdINS6_IJS8_S8_S9_EEENS6_IJNS7_ILi1EEESH_SH_EEESB_SD_Li128ELb0ELb1ELb1ELb0EEENS1_19SingleTileSchedulerILb0ELb1ELb1ELi128EEEEEEEEEvNT_6ParamsE)
        /*026c*/ 	.word	0x00000000


	//----- nvinfo : EIATTR_MIN_STACK_SIZE
	.align		4
.L_114:
        /*0270*/ 	.byte	0x04, 0x12
        /*0272*/ 	.short	(.L_116 - .L_115)
	.align		4
.L_115:
        /*0274*/ 	.word	index@(_ZN7cutlass13device_kernelIN5flash19enable_sm80_to_sm89INS1_16FlashAttnFwdSm80INS1_25CollectiveMainloopFwdSm80ILi8ELi1ELb1EN4cute5tupleIJNS5_1CILi128EEENS7_ILi112EEES8_EEELi128ENS_10bfloat16_tEfNS_4arch4Sm80ELb0ELb0ELb1ELb1ELb1ELb0ELb1ELb1EEENS1_21CollectiveEpilogueFwdINS6_IJS8_S8_S9_EEENS6_IJNS7_ILi1EEESH_SH_EEESB_SD_Li256ELb1ELb1ELb1ELb0EEENS1_36VarlenDynamicPersistentTileSchedulerILi128ELi112ELi256ELi256ELb1ELb1ELb0ELb0ELb1ELb1EEEEEEEEEvNT_6ParamsE)
        /*0278*/ 	.word	0x00000000


	//----- nvinfo : EIATTR_MIN_STACK_SIZE
	.align		4
.L_116:
        /*027c*/ 	.byte	0x04, 0x12
        /*027e*/ 	.short	(.L_118 - .L_117)
	.align		4
.L_117:
        /*0280*/ 	.word	index@(_ZN7cutlass13device_kernelIN5flash19enable_sm80_to_sm89INS1_16FlashAttnFwdSm80INS1_25CollectiveMainloopFwdSm80ILi8ELi1ELb1EN4cute5tupleIJNS5_1CILi128EEENS7_ILi112EEES8_EEELi128ENS_10bfloat16_tEfNS_4arch4Sm80ELb0ELb0ELb1ELb1ELb1ELb1ELb1ELb1EEENS1_21CollectiveEpilogueFwdINS6_IJS8_S8_S9_EEENS6_IJNS7_ILi1EEESH_SH_EEESB_SD_Li256ELb1ELb1ELb1ELb0EEENS1_36VarlenDynamicPersistentTileSchedulerILi128ELi112ELi256ELi256ELb1ELb1ELb0ELb0ELb1ELb1EEEEEEEEEvNT_6ParamsE)
        /*0284*/ 	.word	0x00000000


	//----- nvinfo : EIATTR_MIN_STACK_SIZE
	.align		4
.L_118:
        /*0288*/ 	.byte	0x04, 0x12
        /*028a*/ 	.short	(.L_120 - .L_119)
	.align		4
.L_119:
        /*028c*/ 	.word	index@(_ZN7cutlass13device_kernelIN5flash19enable_sm80_to_sm89INS1_16FlashAttnFwdSm80INS1_25CollectiveMainloopFwdSm80ILi4ELi1ELb0EN4cute5tupleIJNS5_1CILi128EEENS7_ILi48EEES8_EEELi128ENS_10bfloat16_tEfNS_4arch4Sm80ELb0ELb1ELb1ELb0ELb1ELb0ELb1ELb1EEENS1_21CollectiveEpilogueFwdINS6_IJS8_S8_S9_EEENS6_IJNS7_ILi1EEESH_SH_EEESB_SD_Li128ELb0ELb1ELb1ELb0EEENS1_19SingleTileSchedulerILb0ELb1ELb1ELi128EEEEEEEEEvNT_6ParamsE)
        /*0290*/ 	.word	0x00000000


	//----- nvinfo : EIATTR_MIN_STACK_SIZE
	.align		4
.L_120:
        /*0294*/ 	.byte	0x04, 0x12
        /*0296*/ 	.short	(.L_122 - .L_121)
	.align		4
.L_121:
        /*0298*/ 	.word	index@(_ZN7cutlass13device_kernelIN5flash19enable_sm80_to_sm89INS1_16FlashAttnFwdSm80INS1_25CollectiveMainloopFwdSm80ILi8ELi1ELb1EN4cute5tupleIJNS5_1CILi128EEENS7_ILi96EEES8_EEELi128ENS_10bfloat16_tEfNS_4arch4Sm80ELb0ELb1ELb1ELb1ELb1ELb0ELb1ELb1EEENS1_21CollectiveEpilogueFwdINS6_IJS8_S8_S9_EEENS6_IJNS7_ILi1EEESH_SH_EEESB_SD_Li256ELb1ELb1ELb1ELb0EEENS1_36VarlenDynamicPersistentTileSchedulerILi128ELi96ELi256ELi256ELb1ELb1ELb0ELb1ELb0ELb1EEEEEEEEEvNT_6ParamsE)
        /*029c*/ 	.word	0x00000000


	//----- nvinfo : EIATTR_MIN_STACK_SIZE
	.align		4
.L_122:
        /*02a0*/ 	.byte	0x04, 0x12
        /*02a2*/ 	.short	(.L_124 - .L_123)
	.align		4
.L_123:
        /*02a4*/ 	.word	index@(_ZN7cutlass13device_kernelIN5flash19enable_sm80_to_sm89INS1_16FlashAttnFwdSm80INS1_25CollectiveMainloopFwdSm80ILi8ELi1ELb1EN4cute5tupleIJNS5_1CILi128EEENS7_ILi96EEES8_EEELi128ENS_10bfloat16_tEfNS_4arch4Sm80ELb0ELb1ELb1ELb1ELb1ELb1ELb1ELb1EEENS1_21CollectiveEpilogueFwdINS6_IJS8_S8_S9_EEENS6_IJNS7_ILi1EEESH_SH_EEESB_SD_Li256ELb1ELb1ELb1ELb0EEENS1_36VarlenDynamicPersistentTileSchedulerILi128ELi96ELi256ELi256ELb1ELb1ELb0ELb1ELb0ELb1EEEEEEEEEvNT_6ParamsE)
        /*02a8*/ 	.word	0x00000000


	//----- nvinfo : EIATTR_MIN_STACK_SIZE
	.align		4
.L_124:
        /*02ac*/ 	.byte	0x04, 0x12
        /*02ae*/ 	.short	(.L_126 - .L_125)
	.align		4
.L_125:
        /*02b0*/ 	.word	index@(_ZN7cutlass13device_kernelIN5flash19enable_sm80_to_sm89INS1_16FlashAttnFwdSm80INS1_25CollectiveMainloopFwdSm80ILi4ELi1ELb0EN4cute5tupleIJNS5_1CILi128EEENS7_ILi64EEES8_EEELi128ENS_10bfloat16_tEfNS_4arch4Sm80ELb1ELb0ELb1ELb0ELb1ELb0ELb1ELb1EEENS1_21CollectiveEpilogueFwdINS6_IJS8_S8_S9_EEENS6_IJNS7_ILi1EEESH_SH_EEESB_SD_Li128ELb0ELb1ELb1ELb0EEENS1_30DynamicPersistentTileSchedulerILi128ELi128ELb1ELb1ELb0EEEEEEEEEvNT_6ParamsE)
        /*02b4*/ 	.word	0x00000000


	//----- nvinfo : EIATTR_MIN_STACK_SIZE
	.align		4
.L_126:
        /*02b8*/ 	.byte	0x04, 0x12
        /*02ba*/ 	.short	(.L_128 - .L_127)
	.align		4
.L_127:
        /*02bc*/ 	.word	index@(_ZN7cutlass13device_kernelIN5flash19enable_sm80_to_sm89INS1_16FlashAttnFwdSm80INS1_25CollectiveMainloopFwdSm80ILi8ELi1ELb1EN4cute5tupleIJNS5_1CILi128EEENS7_ILi112EEES8_EEELi128ENS_10bfloat16_tEfNS_4arch4Sm80ELb1ELb0ELb1ELb1ELb1ELb0ELb1ELb1EEENS1_21CollectiveEpilogueFwdINS6_IJS8_S8_S9_EEENS6_IJNS7_ILi1EEESH_SH_EEESB_SD_Li256ELb1ELb1ELb1ELb0EEENS1_36VarlenDynamicPersistentTileSchedulerILi128ELi112ELi256ELi256ELb1ELb1ELb0ELb1ELb1ELb1EEEEEEEEEvNT_6ParamsE)
        /*02c0*/ 	.word	0x00000000


	//----- nvinfo : EIATTR_MIN_STACK_SIZE
	.align		4
.L_128:
        /*02c4*/ 	.byte	0x04, 0x12
        /*02c6*/ 	.short	(.L_130 - .L_129)
	.align		4
.L_129:
        /*02c8*/ 	.word	index@(_ZN7cutlass13device_kernelIN5flash19enable_sm80_to_sm89INS1_16FlashAttnFwdSm80INS1_25CollectiveMainloopFwdSm80ILi8ELi1ELb1EN4cute5tupleIJNS5_1CILi128EEENS7_ILi112EEES8_EEELi128ENS_10bfloat16_tEfNS_4arch4Sm80ELb1ELb0ELb1ELb1ELb1ELb1ELb1ELb1EEENS1_21CollectiveEpilogueFwdINS6_IJS8_S8_S9_EEENS6_IJNS7_ILi1EEESH_SH_EEESB_SD_Li256ELb1ELb1ELb1ELb0EEENS1_36VarlenDynamicPersistentTileSchedulerILi128ELi112ELi256ELi256ELb1ELb1ELb0ELb1ELb1ELb1EEEEEEEEEvNT_6ParamsE)
        /*02cc*/ 	.word	0x00000000


	//----- nvinfo : EIATTR_MIN_STACK_SIZE
	.align		4
.L_130:
        /*02d0*/ 	.byte	0x04, 0x12
        /*02d2*/ 	.short	(.L_132 - .L_131)
	.align		4
.L_131:
        /*02d4*/ 	.word	index@(_ZN7cutlass13device_kernelIN5flash19enable_sm80_to_sm89INS1_16FlashAttnFwdSm80INS1_25CollectiveMainloopFwdSm80ILi8ELi1ELb1EN4cute5tupleIJNS5_1CILi128EEES8_S8_EEELi128ENS_10bfloat16_tEfNS_4arch4Sm80ELb0ELb0ELb0ELb0ELb1ELb0ELb1ELb1EEENS1_21CollectiveEpilogueFwdIS9_NS6_IJNS7_ILi1EEESF_SF_EEESA_SC_Li256ELb0ELb1ELb1ELb0EEENS1_19SingleTileSchedulerILb0ELb1ELb1ELi128EEEEEEEEEvNT_6ParamsE)
        /*02d8*/ 	.word	0x00000000


	//----- nvinfo : EIATTR_MIN_STACK_SIZE
	.align		4
.L_132:
        /*02dc*/ 	.byte	0x04, 0x12
        /*02de*/ 	.short	(.L_134 - .L_133)
	.align		4
.L_133:
        /*02e0*/ 	.word	index@(_ZN7cutlass13device_kernelIN5flash19enable_sm80_to_sm89INS1_16FlashAttnFwdSm80INS1_25CollectiveMainloopFwdSm80ILi8ELi1ELb1EN4cute5tupleIJNS5_1CILi128EEENS7_ILi96EEES8_EEELi128ENS_10bfloat16_tEfNS_4arch4Sm80ELb0ELb1ELb0ELb0ELb1ELb0ELb1ELb1EEENS1_21CollectiveEpilogueFwdINS6_IJS8_S8_S9_EEENS6_IJNS7_ILi1EEESH_SH_EEESB_SD_Li256ELb0ELb1ELb1ELb0EEENS1_19SingleTileSchedulerILb0ELb1ELb1ELi128EEEEEEEEEvNT_6ParamsE)
        /*02e4*/ 	.word	0x00000000


	//----- nvinfo : EIATTR_MIN_STACK_SIZE
	.align		4
.L_134:
        /*02e8*/ 	.byte	0x04, 0x12
        /*02ea*/ 	.short	(.L_136 - .L_135)
	.align		4
.L_135:
        /*02ec*/ 	.word	index@(_ZN7cutlass13device_kernelIN5flash19enable_sm80_to_sm89INS1_16FlashAttnFwdSm80INS1_25CollectiveMainloopFwdSm80ILi8ELi1ELb1EN4cute5tupleIJNS5_1CILi128EEES8_S8_EEELi128ENS_10bfloat16_tEfNS_4arch4Sm80ELb1ELb0ELb0ELb0ELb1ELb0ELb1ELb1EEENS1_21CollectiveEpilogueFwdIS9_NS6_IJNS7_ILi1EEESF_SF_EEESA_SC_Li256ELb0ELb1ELb1ELb0EEENS1_30DynamicPersistentTileSchedulerILi256ELi256ELb1ELb1ELb0EEEEEEEEEvNT_6ParamsE)
        /*02f0*/ 	.word	0x00000000


	//----- nvinfo : EIATTR_MIN_STACK_SIZE
	.align		4
.L_136:
        /*02f4*/ 	.byte	0x04, 0x12
        /*02f6*/ 	.short	(.L_138 - .L_137)
	.align		4
.L_137:
        /*02f8*/ 	.word	index@(_ZN7cutlass13device_kernelIN5flash19enable_sm80_to_sm89INS1_16FlashAttnFwdSm80INS1_25CollectiveMainloopFwdSm80ILi4ELi1ELb0EN4cute5tupleIJNS5_1CILi128EEENS7_ILi64EEES8_EEELi128ENS_10bfloat16_tEfNS_4arch4Sm80ELb0ELb0ELb0ELb0ELb1ELb0ELb1ELb1EEENS1_21CollectiveEpilogueFwdINS6_IJS8_S8_S9_EEENS6_IJNS7_ILi1EEESH_SH_EEESB_SD_Li128ELb0ELb1ELb1ELb0EEENS1_19SingleTileSchedulerILb0ELb1ELb1ELi128EEEEEEEEEvNT_6ParamsE)
        /*02fc*/ 	.word	0x00000000


	//----- nvinfo : EIATTR_MIN_STACK_SIZE
	.align		4
.L_138:
        /*0300*/ 	.byte	0x04, 0x12
        /*0302*/ 	.short	(.L_140 - .L_139)
	.align		4
.L_139:
        /*0304*/ 	.word	index@(_ZN7cutlass13device_kernelIN5flash19enable_sm80_to_sm89INS1_16FlashAttnFwdSm80INS1_25CollectiveMainloopFwdSm80ILi8ELi1ELb1EN4cute5tupleIJNS5_1CILi128EEENS7_ILi112EEES8_EEELi128ENS_10bfloat16_tEfNS_4arch4Sm80ELb0ELb0ELb0ELb1ELb1ELb0ELb1ELb1EEENS1_21CollectiveEpilogueFwdINS6_IJS8_S8_S9_EEENS6_IJNS7_ILi1EEESH_SH_EEESB_SD_Li256ELb1ELb1ELb1ELb0EEENS1_36VarlenDynamicPersistentTileSchedulerILi128ELi112ELi256ELi256ELb1ELb1ELb0ELb0ELb1ELb1EEEEEEEEEvNT_6ParamsE)
        /*0308*/ 	.word	0x00000000


	//----- nvinfo : EIATTR_MIN_STACK_SIZE
	.align		4
.L_140:
        /*030c*/ 	.byte	0x04, 0x12
        /*030e*/ 	.short	(.L_142 - .L_141)
	.align		4
.L_141:
        /*0310*/ 	.word	index@(_ZN7cutlass13device_kernelIN5flash19enable_sm80_to_sm89INS1_16FlashAttnFwdSm80INS1_25CollectiveMainloopFwdSm80ILi8ELi1ELb1EN4cute5tupleIJNS5_1CILi128EEENS7_ILi112EEES8_EEELi128ENS_10bfloat16_tEfNS_4arch4Sm80ELb0ELb0ELb0ELb1ELb1ELb1ELb1ELb1EEENS1_21CollectiveEpilogueFwdINS6_IJS8_S8_S9_EEENS6_IJNS7_ILi1EEESH_SH_EEESB_SD_Li256ELb1ELb1ELb1ELb0EEENS1_36VarlenDynamicPersistentTileSchedulerILi128ELi112ELi256ELi256ELb1ELb1ELb0ELb0ELb1ELb1EEEEEEEEEvNT_6ParamsE)
        /*0314*/ 	.word	0x00000000


	//----- nvinfo : EIATTR_MIN_STACK_SIZE
	.align		4
.L_142:
        /*0318*/ 	.byte	0x04, 0x12
        /*031a*/ 	.short	(.L_144 - .L_143)
	.align		4
.L_143:
        /*031c*/ 	.word	index@(_ZN7cutlass13device_kernelIN5flash19enable_sm80_to_sm89INS1_16FlashAttnFwdSm80INS1_25CollectiveMainloopFwdSm80ILi4ELi1ELb0EN4cute5tupleIJNS5_1CILi128EEENS7_ILi48EEES8_EEELi128ENS_10bfloat16_tEfNS_4arch4Sm80ELb0ELb1ELb0ELb0ELb1ELb0ELb1ELb1EEENS1_21CollectiveEpilogueFwdINS6_IJS8_S8_S9_EEENS6_IJNS7_ILi1EEESH_SH_EEESB_SD_Li128ELb0ELb1ELb1ELb0EEENS1_19SingleTileSchedulerILb0ELb1ELb1ELi128EEEEEEEEEvNT_6ParamsE)
        /*0320*/ 	.word	0x00000000


	//----- nvinfo : EIATTR_MIN_STACK_SIZE
	.align		4
.L_144:
        /*0324*/ 	.byte	0x04, 0x12
        /*0326*/ 	.short	(.L_146 - .L_145)
	.align		4
.L_145:
        /*0328*/ 	.word	index@(_ZN7cutlass13device_kernelIN5flash19enable_sm80_to_sm89INS1_16FlashAttnFwdSm80INS1_25CollectiveMainloopFwdSm80ILi8ELi1ELb1EN4cute5tupleIJNS5_1CILi128EEENS7_ILi96EEES8_EEELi128ENS_10bfloat16_tEfNS_4arch4Sm80ELb0ELb1ELb0ELb1ELb1ELb0ELb1ELb1EEENS1_21CollectiveEpilogueFwdINS6_IJS8_S8_S9_EEENS6_IJNS7_ILi1EEESH_SH_EEESB_SD_Li256ELb1ELb1ELb1ELb0EEENS1_36VarlenDynamicPersistentTileSchedulerILi128ELi96ELi256ELi256ELb1ELb1ELb0ELb1ELb0ELb1EEEEEEEEEvNT_6ParamsE)
        /*032c*/ 	.word	0x00000000


	//----- nvinfo : EIATTR_MIN_STACK_SIZE
	.align		4
.L_146:
        /*0330*/ 	.byte	0x04, 0x12
        /*0332*/ 	.short	(.L_148 - .L_147)
	.align		4
.L_147:
        /*0334*/ 	.word	index@(_ZN7cutlass13device_kernelIN5flash19enable_sm80_to_sm89INS1_16FlashAttnFwdSm80INS1_25CollectiveMainloopFwdSm80ILi8ELi1ELb1EN4cute5tupleIJNS5_1CILi128EEENS7_ILi96EEES8_EEELi128ENS_10bfloat16_tEfNS_4arch4Sm80ELb0ELb1ELb0ELb1ELb1ELb1ELb1ELb1EEENS1_21CollectiveEpilogueFwdINS6_IJS8_S8_S9_EEENS6_IJNS7_ILi1EEESH_SH_EEESB_SD_Li256ELb1ELb1ELb1ELb0EEENS1_36VarlenDynamicPersistentTileSchedulerILi128ELi96ELi256ELi256ELb1ELb1ELb0ELb1ELb0ELb1EEEEEEEEEvNT_6ParamsE)
        /*0338*/ 	.word	0x00000000


	//----- nvinfo : EIATTR_MIN_STACK_SIZE
	.align		4
.L_148:
        /*033c*/ 	.byte	0x04, 0x12
        /*033e*/ 	.short	(.L_150 - .L_149)
	.align		4
.L_149:
        /*0340*/ 	.word	index@(_ZN7cutlass13device_kernelIN5flash19enable_sm80_to_sm89INS1_16FlashAttnFwdSm80INS1_25CollectiveMainloopFwdSm80ILi4ELi1ELb0EN4cute5tupleIJNS5_1CILi128EEENS7_ILi64EEES8_EEELi128ENS_10bfloat16_tEfNS_4arch4Sm80ELb1ELb0ELb0ELb0ELb1ELb0ELb1ELb1EEENS1_21CollectiveEpilogueFwdINS6_IJS8_S8_S9_EEENS6_IJNS7_ILi1EEESH_SH_EEESB_SD_Li128ELb0ELb1ELb1ELb0EEENS1_30DynamicPersistentTileSchedulerILi128ELi128ELb1ELb1ELb0EEEEEEEEEvNT_6ParamsE)
        /*0344*/ 	.word	0x00000000


	//----- nvinfo : EIATTR_MIN_STACK_SIZE
	.align		4
.L_150:
        /*0348*/ 	.byte	0x04, 0x12
        /*034a*/ 	.short	(.L_152 - .L_151)
	.align		4
.L_151:
        /*034c*/ 	.word	index@(_ZN7cutlass13device_kernelIN5flash19enable_sm80_to_sm89INS1_16FlashAttnFwdSm80INS1_25CollectiveMainloopFwdSm80ILi8ELi1ELb1EN4cute5tupleIJNS5_1CILi128EEENS7_ILi112EEES8_EEELi128ENS_10bfloat16_tEfNS_4arch4Sm80ELb1ELb0ELb0ELb1ELb1ELb0ELb1ELb1EEENS1_21CollectiveEpilogueFwdINS6_IJS8_S8_S9_EEENS6_IJNS7_ILi1EEESH_SH_EEESB_SD_Li256ELb1ELb1ELb1ELb0EEENS1_36VarlenDynamicPersistentTileSchedulerILi128ELi112ELi256ELi256ELb1ELb1ELb0ELb1ELb1ELb1EEEEEEEEEvNT_6ParamsE)
        /*0350*/ 	.word	0x00000000


	//----- nvinfo : EIATTR_MIN_STACK_SIZE
	.align		4
.L_152:
        /*0354*/ 	.byte	0x04, 0x12
        /*0356*/ 	.short	(.L_154 - .L_153)
	.align		4
.L_153:
        /*0358*/ 	.word	index@(_ZN7cutlass13device_kernelIN5flash19enable_sm80_to_sm89INS1_16FlashAttnFwdSm80INS1_25CollectiveMainloopFwdSm80ILi8ELi1ELb1EN4cute5tupleIJNS5_1CILi128EEENS7_ILi112EEES8_EEELi128ENS_10bfloat16_tEfNS_4arch4Sm80ELb1ELb0ELb0ELb1ELb1ELb1ELb1ELb1EEENS1_21CollectiveEpilogueFwdINS6_IJS8_S8_S9_EEENS6_IJNS7_ILi1EEESH_SH_EEESB_SD_Li256ELb1ELb1ELb1ELb0EEENS1_36VarlenDynamicPersistentTileSchedulerILi128ELi112ELi256ELi256ELb1ELb1ELb0ELb1ELb1ELb1EEEEEEEEEvNT_6ParamsE)
        /*035c*/ 	.word	0x00000000
.L_154:


//--------------------- .nv.compat                --------------------------
	.section	.nv.compat,"",@"SHT_CUDA_COMPAT_INFO"
	.align	4
        /*0000*/ 	.byte	0x02, 0x09, 0x01, 0x00, 0x02, 0x02, 0x01, 0x00, 0x02, 0x05, 0x05, 0x00, 0x03, 0x07, 0x01, 0x01
        /*0010*/ 	.byte	0x02, 0x03, 0x00, 0x00, 0x02, 0x06, 0x01, 0x00, 0x04, 0x0b, 0x08, 0x00, 0x00, 0x00, 0x00, 0x00
        /*0020*/ 	.byte	0x00, 0x00, 0x00, 0x00


//--------------------- .nv.info._ZN7cutlass13device_kernelIN5flash19enable_sm80_to_sm89INS1_16FlashAttnFwdSm80INS1_25CollectiveMainloopFwdSm80ILi8ELi1ELb1EN4cute5tupleIJNS5_1CILi128EEES8_S8_EEELi128ENS_10bfloat16_tEfNS_4arch4Sm80ELb0ELb0ELb1ELb0ELb1ELb0ELb1ELb1EEENS1_21CollectiveEpilogueFwdIS9_NS6_IJNS7_ILi1EEESF_SF_EEESA_SC_Li256ELb0ELb1ELb1ELb0EEENS1_19SingleTileSchedulerILb0ELb1ELb1ELi128EEEEEEEEEvNT_6ParamsE --------------------------
	.section	.nv.info._ZN7cutlass13device_kernelIN5flash19enable_sm80_to_sm89INS1_16FlashAttnFwdSm80INS1_25CollectiveMainloopFwdSm80ILi8ELi1ELb1EN4cute5tupleIJNS5_1CILi128EEES8_S8_EEELi128ENS_10bfloat16_tEfNS_4arch4Sm80ELb0ELb0ELb1ELb0ELb1ELb0ELb1ELb1EEENS1_21CollectiveEpilogueFwdIS9_NS6_IJNS7_ILi1EEESF_SF_EEESA_SC_Li256ELb0ELb1ELb1ELb0EEENS1_19SingleTileSchedulerILb0ELb1ELb1ELi128EEEEEEEEEvNT_6ParamsE,"",@"SHT_CUDA_INFO"
	.sectionflags	@""
	.align	4


	//----- nvinfo : EIATTR_CUDA_API_VERSION
	.align		4
        /*0000*/ 	.byte	0x04, 0x37
        /*0002*/ 	.short	(.L_156 - .L_155)
.L_155:
        /*0004*/ 	.word	0x00000082


	//----- nvinfo : EIATTR_KPARAM_INFO
	.align		4
.L_156:
        /*0008*/ 	.byte	0x04, 0x17
        /*000a*/ 	.short	(.L_158 - .L_157)
.L_157:
        /*000c*/ 	.word	0x00000000
        /*0010*/ 	.short	0x0000
        /*0012*/ 	.short	0x0000
        /*0014*/ 	.byte	0x00, 0xf0, 0x61, 0x10


	//----- nvinfo : EIATTR_SPARSE_MMA_MASK
	.align		4
.L_158:
        /*0018*/ 	.byte	0x03, 0x50
        /*001a*/ 	.short	0x0000


	//----- nvinfo : EIATTR_MAXREG_COUNT
	.align		4
        /*001c*/ 	.byte	0x03, 0x1b
        /*001e*/ 	.short	0x00ff


	//----- nvinfo : EIATTR_MERCURY_ISA_VERSION
	.align		4
        /*0020*/ 	.byte	0x03, 0x5f
        /*0022*/ 	.short	0x0101


	//----- nvinfo : EIATTR_EXIT_INSTR_OFFSETS
	.align		4
        /*0024*/ 	.byte	0x04, 0x1c
        /*0026*/ 	.short	(.L_160 - .L_159)


	//   ....[0]....
.L_159:
        /*0028*/ 	.word	0x00000010


	//----- nvinfo : EIATTR_MAX_THREADS
	.align		4
.L_160:
        /*002c*/ 	.byte	0x04, 0x05
        /*002e*/ 	.short	(.L_162 - .L_161)
.L_161:
        /*0030*/ 	.word	0x00000100
        /*0034*/ 	.word	0x00000001
        /*0038*/ 	.word	0x00000001


	//----- nvinfo : EIATTR_CBANK_PARAM_SIZE
	.align		4
.L_162:
        /*003c*/ 	.byte	0x03, 0x19
        /*003e*/ 	.short	0x0418


	//----- nvinfo : EIATTR_PARAM_CBANK
	.align		4
        /*0040*/ 	.byte	0x04, 0x0a
        /*0042*/ 	.short	(.L_164 - .L_163)
	.align		4
.L_163:
        /*0044*/ 	.word	index@(.nv.constant0._ZN7cutlass13device_kernelIN5flash19enable_sm80_to_sm89INS1_16FlashAttnFwdSm80INS1_25CollectiveMainloopFwdSm80ILi8ELi1ELb1EN4cute5tupleIJNS5_1CILi128EEES8_S8_EEELi128ENS_10bfloat16_tEfNS_4arch4Sm80ELb0ELb0ELb1ELb0ELb1ELb0ELb1ELb1EEENS1_21CollectiveEpilogueFwdIS9_NS6_IJNS7_ILi1EEESF_SF_EEESA_SC_Li256ELb0ELb1ELb1ELb0EEENS1_19SingleTileSchedulerILb0ELb1ELb1ELi128EEEEEEEEEvNT_6ParamsE)
        /*0048*/ 	.short	0x0210
        /*004a*/ 	.short	0x0418


	//----- nvinfo : EIATTR_SW_WAR
	.align		4
.L_164:
        /*004c*/ 	.byte	0x04, 0x36
        /*004e*/ 	.short	(.L_166 - .L_165)
.L_165:
        /*0050*/ 	.word	0x00000008
.L_166:


//--------------------- .nv.info._ZN7cutlass13device_kernelIN5flash19enable_sm80_to_sm89INS1_16FlashAttnFwdSm80INS1_25CollectiveMainloopFwdSm80ILi8ELi1ELb1EN4cute5tupleIJNS5_1CILi128EEENS7_ILi96EEES8_EEELi128ENS_10bfloat16_tEfNS_4arch4Sm80ELb0ELb1ELb1ELb0ELb1ELb0ELb1ELb1EEENS1_21CollectiveEpilogueFwdINS6_IJS8_S8_S9_EEENS6_IJNS7_ILi1EEESH_SH_EEESB_SD_Li256ELb0ELb1ELb1ELb0EEENS1_19SingleTileSchedulerILb0ELb1ELb1ELi128EEEEEEEEEvNT_6ParamsE --------------------------
	.section	.nv.info._ZN7cutlass13device_kernelIN5flash19enable_sm80_to_sm89INS1_16FlashAttnFwdSm80INS1_25CollectiveMainloopFwdSm80ILi8ELi1ELb1EN4cute5tupleIJNS5_1CILi128EEENS7_ILi96EEES8_EEELi128ENS_10bfloat16_tEfNS_4arch4Sm80ELb0ELb1ELb1ELb0ELb1ELb0ELb1ELb1EEENS1_21CollectiveEpilogueFwdINS6_IJS8_S8_S9_EEENS6_IJNS7_ILi1EEESH_SH_EEESB_SD_Li256ELb0ELb1ELb1ELb0EEENS1_19SingleTileSchedulerILb0ELb1ELb1ELi128EEEEEEEEEvNT_6ParamsE,"",@"SHT_CUDA_INFO"
	.sectionflags	@""
	.align	4


	//----- nvinfo : EIATTR_CUDA_API_VERSION
	.align		4
        /*0000*/ 	.byte	0x04, 0x37
        /*0002*/ 	.short	(.L_168 - .L_167)
.L_167:
        /*0004*/ 	.word	0x00000082


	//----- nvinfo : EIATTR_KPARAM_INFO
	.align		4
.L_168:
        /*0008*/ 	.byte	0x04, 0x17
        /*000a*/ 	.short	(.L_170 - .L_169)
.L_169:
        /*000c*/ 	.word	0x00000000
        /*0010*/ 	.short	0x0000
        /*0012*/ 	.short	0x0000
        /*0014*/ 	.byte	0x00, 0xf0, 0x61, 0x10


	//----- nvinfo : EIATTR_SPARSE_MMA_MASK
	.align		4
.L_170:
        /*0018*/ 	.byte	0x03, 0x50
        /*001a*/ 	.short	0x0000


	//----- nvinfo : EIATTR_MAXREG_COUNT
	.align		4
        /*001c*/ 	.byte	0x03, 0x1b
        /*001e*/ 	.short	0x00ff


	//----- nvinfo : EIATTR_MERCURY_ISA_VERSION
	.align		4
        /*0020*/ 	.byte	0x03, 0x5f
        /*0022*/ 	.short	0x0101


	//----- nvinfo : EIATTR_EXIT_INSTR_OFFSETS
	.align		4
        /*0024*/ 	.byte	0x04, 0x1c
        /*0026*/ 	.short	(.L_172 - .L_171)


	//   ....[0]....
.L_171:
        /*0028*/ 	.word	0x00000010


	//----- nvinfo : EIATTR_MAX_THREADS
	.align		4
.L_172:
        /*002c*/ 	.byte	0x04, 0x05
        /*002e*/ 	.short	(.L_174 - .L_173)
.L_173:
        /*0030*/ 	.word	0x00000100
        /*0034*/ 	.word	0x00000001
        /*0038*/ 	.word	0x00000001


	//----- nvinfo : EIATTR_CBANK_PARAM_SIZE
	.align		4
.L_174:
        /*003c*/ 	.byte	0x03, 0x19
        /*003e*/ 	.short	0x0418


	//----- nvinfo : EIATTR_PARAM_CBANK
	.align		4
        /*0040*/ 	.byte	0x04, 0x0a
        /*0042*/ 	.short	(.L_176 - .L_175)
	.align		4
.L_175:
        /*0044*/ 	.word	index@(.nv.constant0._ZN7cutlass13device_kernelIN5flash19enable_sm80_to_sm89INS1_16FlashAttnFwdSm80INS1_25CollectiveMainloopFwdSm80ILi8ELi1ELb1EN4cute5tupleIJNS5_1CILi128EEENS7_ILi96EEES8_EEELi128ENS_10bfloat16_tEfNS_4arch4Sm80ELb0ELb1ELb1ELb0ELb1ELb0ELb1ELb1EEENS1_21CollectiveEpilogueFwdINS6_IJS8_S8_S9_EEENS6_IJNS7_ILi1EEESH_SH_EEESB_SD_Li256ELb0ELb1ELb1ELb0EEENS1_19SingleTileSchedulerILb0ELb1ELb1ELi128EEEEEEEEEvNT_6ParamsE)
        /*0048*/ 	.short	0x0210
        /*004a*/ 	.short	0x0418


	//----- nvinfo : EIATTR_SW_WAR
	.align		4
.L_176:
        /*004c*/ 	.byte	0x04, 0x36
        /*004e*/ 	.short	(.L_178 - .L_177)
.L_177:
        /*0050*/ 	.word	0x00000008
.L_178:


//--------------------- .nv.info._ZN7cutlass13device_kernelIN5flash19enable_sm80_to_sm89INS1_16FlashAttnFwdSm80INS1_25CollectiveMainloopFwdSm80ILi8ELi1ELb1EN4cute5tupleIJNS5_1CILi128EEES8_S8_EEELi128ENS_10bfloat16_tEfNS_4arch4Sm80ELb1ELb0ELb1ELb0ELb1ELb0ELb1ELb1EEENS1_21CollectiveEpilogueFwdIS9_NS6_IJNS7_ILi1EEESF_SF_EEESA_SC_Li256ELb0ELb1ELb1ELb0EEENS1_30DynamicPersistentTileSchedulerILi256ELi256ELb1ELb1ELb0EEEEEEEEEvNT_6ParamsE --------------------------
	.section	.nv.info._ZN7cutlass13device_kernelIN5flash19enable_sm80_to_sm89INS1_16FlashAttnFwdSm80INS1_25CollectiveMainloopFwdSm80ILi8ELi1ELb1EN4cute5tupleIJNS5_1CILi128EEES8_S8_EEELi128ENS_10bfloat16_tEfNS_4arch4Sm80ELb1ELb0ELb1ELb0ELb1ELb0ELb1ELb1EEENS1_21CollectiveEpilogueFwdIS9_NS6_IJNS7_ILi1EEESF_SF_EEESA_SC_Li256ELb0ELb1ELb1ELb0EEENS1_30DynamicPersistentTileSchedulerILi256ELi256ELb1ELb1ELb0EEEEEEEEEvNT_6ParamsE,"",@"SHT_CUDA_INFO"
	.sectionflags	@""
	.align	4


	//----- nvinfo : EIATTR_CUDA_API_VERSION
	.align		4
        /*0000*/ 	.byte	0x04, 0x37
        /*0002*/ 	.short	(.L_180 - .L_179)
.L_179:
        /*0004*/ 	.word	0x00000082


	//----- nvinfo : EIATTR_KPARAM_INFO
	.align		4
.L_180:
        /*0008*/ 	.byte	0x04, 0x17
        /*000a*/ 	.short	(.L_182 - .L_181)
.L_181:
        /*000c*/ 	.word	0x00000000
        /*0010*/ 	.short	0x0000
        /*0012*/ 	.short	0x0000
        /*0014*/ 	.byte	0x00, 0xf0, 0xa1, 0x10


	//----- nvinfo : EIATTR_SPARSE_MMA_MASK
	.align		4
.L_182:
        /*0018*/ 	.byte	0x03, 0x50
        /*001a*/ 	.short	0x0000


	//----- nvinfo : EIATTR_MAXREG_COUNT
	.align		4
        /*001c*/ 	.byte	0x03, 0x1b
        /*001e*/ 	.short	0x00ff


	//----- nvinfo : EIATTR_MERCURY_ISA_VERSION
	.align		4
        /*0020*/ 	.byte	0x03, 0x5f
        /*0022*/ 	.short	0x0101


	//----- nvinfo : EIATTR_EXIT_INSTR_OFFSETS
	.align		4
        /*0024*/ 	.byte	0x04, 0x1c
        /*0026*/ 	.short	(.L_184 - .L_183)


	//   ....[0]....
.L_183:
        /*0028*/ 	.word	0x00000010


	//----- nvinfo : EIATTR_MAX_THREADS
	.align		4
.L_184:
        /*002c*/ 	.byte	0x04, 0x05
        /*002e*/ 	.short	(.L_186 - .L_185)
.L_185:
        /*0030*/ 	.word	0x00000100
        /*0034*/ 	.word	0x00000001
        /*0038*/ 	.word	0x00000001


	//----- nvinfo : EIATTR_CBANK_PARAM_SIZE
	.align		4
.L_186:
        /*003c*/ 	.byte	0x03, 0x19
        /*003e*/ 	.short	0x0428


	//----- nvinfo : EIATTR_PARAM_CBANK
	.align		4
        /*0040*/ 	.byte	0x04, 0x0a
        /*0042*/ 	.short	(.L_188 - .L_187)
	.align		4
.L_187:
        /*0044*/ 	.word	index@(.nv.constant0._ZN7cutlass13device_kernelIN5flash19enable_sm80_to_sm89INS1_16FlashAttnFwdSm80INS1_25CollectiveMainloopFwdSm80ILi8ELi1ELb1EN4cute5tupleIJNS5_1CILi128EEES8_S8_EEELi128ENS_10bfloat16_tEfNS_4arch4Sm80ELb1ELb0ELb1ELb0ELb1ELb0ELb1ELb1EEENS1_21CollectiveEpilogueFwdIS9_NS6_IJNS7_ILi1EEESF_SF_EEESA_SC_Li256ELb0ELb1ELb1ELb0EEENS1_30DynamicPersistentTileSchedulerILi256ELi256ELb1ELb1ELb0EEEEEEEEEvNT_6ParamsE)
        /*0048*/ 	.short	0x0210
        /*004a*/ 	.short	0x0428


	//----- nvinfo : EIATTR_SW_WAR
	.align		4
.L_188:
        /*004c*/ 	.byte	0x04, 0x36
        /*004e*/ 	.short	(.L_190 - .L_189)
.L_189:
        /*0050*/ 	.word	0x00000008
.L_190:


//--------------------- .nv.info._ZN7cutlass13device_kernelIN5flash19enable_sm80_to_sm89INS1_16FlashAttnFwdSm80INS1_25CollectiveMainloopFwdSm80ILi4ELi1ELb0EN4cute5tupleIJNS5_1CILi128EEENS7_ILi64EEES8_EEELi128ENS_10bfloat16_tEfNS_4arch4Sm80ELb0ELb0ELb1ELb0ELb1ELb0ELb1ELb1EEENS1_21CollectiveEpilogueFwdINS6_IJS8_S8_S9_EEENS6_IJNS7_ILi1EEESH_SH_EEESB_SD_Li128ELb0ELb1ELb1ELb0EEENS1_19SingleTileSchedulerILb0ELb1ELb1ELi128EEEEEEEEEvNT_6ParamsE --------------------------
	.section	.nv.info._ZN7cutlass13device_kernelIN5flash19enable_sm80_to_sm89INS1_16FlashAttnFwdSm80INS1_25CollectiveMainloopFwdSm80ILi4ELi1ELb0EN4cute5tupleIJNS5_1CILi128EEENS7_ILi64EEES8_EEELi128ENS_10bfloat16_tEfNS_4arch4Sm80ELb0ELb0ELb1ELb0ELb1ELb0ELb1ELb1EEENS1_21CollectiveEpilogueFwdINS6_IJS8_S8_S9_EEENS6_IJNS7_ILi1EEESH_SH_EEESB_SD_Li128ELb0ELb1ELb1ELb0EEENS1_19SingleTileSchedulerILb0ELb1ELb1ELi128EEEEEEEEEvNT_6ParamsE,"",@"SHT_CUDA_INFO"
	.sectionflags	@""
	.align	4


	//----- nvinfo : EIATTR_CUDA_API_VERSION
	.align		4
        /*0000*/ 	.byte	0x04, 0x37
        /*0002*/ 	.short	(.L_192 - .L_191)
.L_191:
        /*0004*/ 	.word	0x00000082


	//----- nvinfo : EIATTR_KPARAM_INFO
	.align		4
.L_192:
        /*0008*/ 	.byte	0x04, 0x17
        /*000a*/ 	.short	(.L_194 - .L_193)
.L_193:
        /*000c*/ 	.word	0x00000000
        /*0010*/ 	.short	0x0000
        /*0012*/ 	.short	0x0000
        /*0014*/ 	.byte	0x00, 0xf0, 0x61, 0x10


	//----- nvinfo : EIATTR_SPARSE_MMA_MASK
	.align		4
.L_194:
        /*0018*/ 	.byte	0x03, 0x50
        /*001a*/ 	.short	0x0000


	//----- nvinfo : EIATTR_MAXREG_COUNT
	.align		4
        /*001c*/ 	.byte	0x03, 0x1b
        /*001e*/ 	.short	0x00ff


	//----- nvinfo : EIATTR_MERCURY_ISA_VERSION
	.align		4
        /*0020*/ 	.byte	0x03, 0x5f
        /*0022*/ 	.short	0x0101


	//----- nvinfo : EIATTR_EXIT_INSTR_OFFSETS
	.align		4
        /*0024*/ 	.byte	0x04, 0x1c
        /*0026*/ 	.short	(.L_196 - .L_195)


	//   ....[0]....
.L_195:
        /*0028*/ 	.word	0x00000010


	//----- nvinfo : EIATTR_MAX_THREADS
	.align		4
.L_196:
        /*002c*/ 	.byte	0x04, 0x05
        /*002e*/ 	.short	(.L_198 - .L_197)
.L_197:
        /*0030*/ 	.word	0x00000080
        /*0034*/ 	.word	0x00000001
        /*0038*/ 	.word	0x00000001


	//----- nvinfo : EIATTR_CBANK_PARAM_SIZE
	.align		4
.L_198:
        /*003c*/ 	.byte	0x03, 0x19
        /*003e*/ 	.short	0x0418


	//----- nvinfo : EIATTR_PARAM_CBANK
	.align		4
        /*0040*/ 	.byte	0x04, 0x0a
        /*0042*/ 	.short	(.L_200 - .L_199)
	.align		4
.L_199:
        /*0044*/ 	.word	index@(.nv.constant0._ZN7cutlass13device_kernelIN5flash19enable_sm80_to_sm89INS1_16FlashAttnFwdSm80INS1_25CollectiveMainloopFwdSm80ILi4ELi1ELb0EN4cute5tupleIJNS5_1CILi128EEENS7_ILi64EEES8_EEELi128ENS_10bfloat16_tEfNS_4arch4Sm80ELb0ELb0ELb1ELb0ELb1ELb0ELb1ELb1EEENS1_21CollectiveEpilogueFwdINS6_IJS8_S8_S9_EEENS6_IJNS7_ILi1EEESH_SH_EEESB_SD_Li128ELb0ELb1ELb1ELb0EEENS1_19SingleTileSchedulerILb0ELb1ELb1ELi128EEEEEEEEEvNT_6ParamsE)
        /*0048*/ 	.short	0x0210
        /*004a*/ 	.short	0x0418


	//----- nvinfo : EIATTR_SW_WAR
	.align		4
.L_200:
        /*004c*/ 	.byte	0x04, 0x36
        /*004e*/ 	.short	(.L_202 - .L_201)
.L_201:
        /*0050*/ 	.word	0x00000008
.L_202:


//--------------------- .nv.info._ZN7cutlass13device_kernelIN5flash19enable_sm80_to_sm89INS1_16FlashAttnFwdSm80INS1_25CollectiveMainloopFwdSm80ILi8ELi1ELb1EN4cute5tupleIJNS5_1CILi128EEENS7_ILi112EEES8_EEELi128ENS_10bfloat16_tEfNS_4arch4Sm80ELb0ELb0ELb1ELb1ELb1ELb0ELb1ELb1EEENS1_21CollectiveEpilogueFwdINS6_IJS8_S8_S9_EEENS6_IJNS7_ILi1EEESH_SH_EEESB_SD_Li256ELb1ELb1ELb1ELb0EEENS1_36VarlenDynamicPersistentTileSchedulerILi128ELi112ELi256ELi256ELb1ELb1ELb0ELb0ELb1ELb1EEEEEEEEEvNT_6ParamsE --------------------------
	.section	.nv.info._ZN7cutlass13device_kernelIN5flash19enable_sm80_to_sm89INS1_16FlashAttnFwdSm80INS1_25CollectiveMainloopFwdSm80ILi8ELi1ELb1EN4cute5tupleIJNS5_1CILi128EEENS7_ILi112EEES8_EEELi128ENS_10bfloat16_tEfNS_4arch4Sm80ELb0ELb0ELb1ELb1ELb1ELb0ELb1ELb1EEENS1_21CollectiveEpilogueFwdINS6_IJS8_S8_S9_EEENS6_IJNS7_ILi1EEESH_SH_EEESB_SD_Li256ELb1ELb1ELb1ELb0EEENS1_36VarlenDynamicPersistentTileSchedulerILi128ELi112ELi256ELi256ELb1ELb1ELb0ELb0ELb1ELb1EEEEEEEEEvNT_6ParamsE,"",@"SHT_CUDA_INFO"
	.sectionflags	@""
	.align	4


	//----- nvinfo : EIATTR_CUDA_API_VERSION
	.align		4
        /*0000*/ 	.byte	0x04, 0x37
        /*0002*/ 	.short	(.L_204 - .L_203)
.L_203:
        /*0004*/ 	.word	0x00000082


	//----- nvinfo : EIATTR_KPARAM_INFO
	.align		4
.L_204:
        /*0008*/ 	.byte	0x04, 0x17
        /*000a*/ 	.short	(.L_206 - .L_205)
.L_205:
        /*000c*/ 	.word	0x00000000
        /*0010*/ 	.short	0x0000
        /*0012*/ 	.short	0x0000
        /*0014*/ 	.byte	0x00, 0xf0, 0xe1, 0x10


	//----- nvinfo : EIATTR_SPARSE_MMA_MASK
	.align		4
.L_206:
        /*0018*/ 	.byte	0x03, 0x50
        /*001a*/ 	.short	0x0000


	//----- nvinfo : EIATTR_MAXREG_COUNT
	.align		4
        /*001c*/ 	.byte	0x03, 0x1b
        /*001e*/ 	.short	0x00ff


	//----- nvinfo : EIATTR_MERCURY_ISA_VERSION
	.align		4
        /*0020*/ 	.byte	0x03, 0x5f
        /*0022*/ 	.short	0x0101


	//----- nvinfo : EIATTR_EXIT_INSTR_OFFSETS
	.align		4
        /*0024*/ 	.byte	0x04, 0x1c
        /*0026*/ 	.short	(.L_208 - .L_207)


	//   ....[0]....
.L_207:
        /*0028*/ 	.word	0x00000010


	//----- nvinfo : EIATTR_MAX_THREADS
	.align		4
.L_208:
        /*002c*/ 	.byte	0x04, 0x05
        /*002e*/ 	.short	(.L_210 - .L_209)
.L_209:
        /*0030*/ 	.word	0x00000100
        /*0034*/ 	.word	0x00000001
        /*0038*/ 	.word	0x00000001


	//----- nvinfo : EIATTR_CBANK_PARAM_SIZE
	.align		4
.L_210:
        /*003c*/ 	.byte	0x03, 0x19
        /*003e*/ 	.short	0x0438


	//----- nvinfo : EIATTR_PARAM_CBANK
	.align		4
        /*0040*/ 	.byte	0x04, 0x0a
        /*0042*/ 	.short	(.L_212 - .L_211)
	.align		4
.L_211:
        /*0044*/ 	.word	index@(.nv.constant0._ZN7cutlass13device_kernelIN5flash19enable_sm80_to_sm89INS1_16FlashAttnFwdSm80INS1_25CollectiveMainloopFwdSm80ILi8ELi1ELb1EN4cute5tupleIJNS5_1CILi128EEENS7_ILi112EEES8_EEELi128ENS_10bfloat16_tEfNS_4arch4Sm80ELb0ELb0ELb1ELb1ELb1ELb0ELb1ELb1EEENS1_21CollectiveEpilogueFwdINS6_IJS8_S8_S9_EEENS6_IJNS7_ILi1EEESH_SH_EEESB_SD_Li256ELb1ELb1ELb1ELb0EEENS1_36VarlenDynamicPersistentTileSchedulerILi128ELi112ELi256ELi256ELb1ELb1ELb0ELb0ELb1ELb1EEEEEEEEEvNT_6ParamsE)
        /*0048*/ 	.short	0x0210
        /*004a*/ 	.short	0x0438


	//----- nvinfo : EIATTR_SW_WAR
	.align		4
.L_212:
        /*004c*/ 	.byte	0x04, 0x36
        /*004e*/ 	.short	(.L_214 - .L_213)
.L_213:
        /*0050*/ 	.word	0x00000008
.L_214:


//--------------------- .nv.info._ZN7cutlass13device_kernelIN5flash19enable_sm80_to_sm89INS1_16FlashAttnFwdSm80INS1_25CollectiveMainloopFwdSm80ILi8ELi1ELb1EN4cute5tupleIJNS5_1CILi128EEENS7_ILi112EEES8_EEELi128ENS_10bfloat16_tEfNS_4arch4Sm80ELb0ELb0ELb1ELb1ELb1ELb1ELb1ELb1EEENS1_21CollectiveEpilogueFwdINS6_IJS8_S8_S9_EEENS6_IJNS7_ILi1EEESH_SH_EEESB_SD_Li256ELb1ELb1ELb1ELb0EEENS1_36VarlenDynamicPersistentTileSchedulerILi128ELi112ELi256ELi256ELb1ELb1ELb0ELb0ELb1ELb1EEEEEEEEEvNT_6ParamsE --------------------------
	.section	.nv.info._ZN7cutlass13device_kernelIN5flash19enable_sm80_to_sm89INS1_16FlashAttnFwdSm80INS1_25CollectiveMainloopFwdSm80ILi8ELi1ELb1EN4cute5tupleIJNS5_1CILi128EEENS7_ILi112EEES8_EEELi128ENS_10bfloat16_tEfNS_4arch4Sm80ELb0ELb0ELb1ELb1ELb1ELb1ELb1ELb1EEENS1_21CollectiveEpilogueFwdINS6_IJS8_S8_S9_EEENS6_IJNS7_ILi1EEESH_SH_EEESB_SD_Li256ELb1ELb1ELb1ELb0EEENS1_36VarlenDynamicPersistentTileSchedulerILi128ELi112ELi256ELi256ELb1ELb1ELb0ELb0ELb1ELb1EEEEEEEEEvNT_6ParamsE,"",@"SHT_CUDA_INFO"
	.sectionflags	@""
	.align	4


	//----- nvinfo : EIATTR_CUDA_API_VERSION
	.align		4
        /*0000*/ 	.byte	0x04, 0x37
        /*0002*/ 	.short	(.L_216 - .L_215)
.L_215:
        /*0004*/ 	.word	0x00000082


	//----- nvinfo : EIATTR_KPARAM_INFO
	.align		4
.L_216:
        /*0008*/ 	.byte	0x04, 0x17
        /*000a*/ 	.short	(.L_218 - .L_217)
.L_217:
        /*000c*/ 	.word	0x00000000
        /*0010*/ 	.short	0x0000
        /*0012*/ 	.short	0x0000
        /*0014*/ 	.byte	0x00, 0xf0, 0xe1, 0x10


	//----- nvinfo : EIATTR_SPARSE_MMA_MASK
	.align		4
.L_218:
        /*0018*/ 	.byte	0x03, 0x50
        /*001a*/ 	.short	0x0000


	//----- nvinfo : EIATTR_MAXREG_COUNT
	.align		4
        /*001c*/ 	.byte	0x03, 0x1b
        /*001e*/ 	.short	0x00ff


	//----- nvinfo : EIATTR_MERCURY_ISA_VERSION
	.align		4
        /*0020*/ 	.byte	0x03, 0x5f
        /*0022*/ 	.short	0x0101


	//----- nvinfo : EIATTR_EXIT_INSTR_OFFSETS
	.align		4
        /*0024*/ 	.byte	0x04, 0x1c
        /*0026*/ 	.short	(.L_220 - .L_219)


	//   ....[0]....
.L_219:
        /*0028*/ 	.word	0x00000010


	//----- nvinfo : EIATTR_MAX_THREADS
	.align		4
.L_220:
        /*002c*/ 	.byte	0x04, 0x05
        /*002e*/ 	.short	(.L_222 - .L_221)
.L_221:
        /*0030*/ 	.word	0x00000100
        /*0034*/ 	.word	0x00000001
        /*0038*/ 	.word	0x00000001


	//----- nvinfo : EIATTR_CBANK_PARAM_SIZE
	.align		4
.L_222:
        /*003c*/ 	.byte	0x03, 0x19
        /*003e*/ 	.short	0x0438


	//----- nvinfo : EIATTR_PARAM_CBANK
	.align		4
        /*0040*/ 	.byte	0x04, 0x0a
        /*0042*/ 	.short	(.L_224 - .L_223)
	.align		4
.L_223:
        /*0044*/ 	.word	index@(.nv.constant0._ZN7cutlass13device_kernelIN5flash19enable_sm80_to_sm89INS1_16FlashAttnFwdSm80INS1_25CollectiveMainloopFwdSm80ILi8ELi1ELb1EN4cute5tupleIJNS5_1CILi128EEENS7_ILi112EEES8_EEELi128ENS_10bfloat16_tEfNS_4arch4Sm80ELb0ELb0ELb1ELb1ELb1ELb1ELb1ELb1EEENS1_21CollectiveEpilogueFwdINS6_IJS8_S8_S9_EEENS6_IJNS7_ILi1EEESH_SH_EEESB_SD_Li256ELb1ELb1ELb1ELb0EEENS1_36VarlenDynamicPersistentTileSchedulerILi128ELi112ELi256ELi256ELb1ELb1ELb0ELb0ELb1ELb1EEEEEEEEEvNT_6ParamsE)
        /*0048*/ 	.short	0x0210
        /*004a*/ 	.short	0x0438


	//----- nvinfo : EIATTR_SW_WAR
	.align		4
.L_224:
        /*004c*/ 	.byte	0x04, 0x36
        /*004e*/ 	.short	(.L_226 - .L_225)
.L_225:
        /*0050*/ 	.word	0x00000008
.L_226:


//--------------------- .nv.info._ZN7cutlass13device_kernelIN5flash19enable_sm80_to_sm89INS1_16FlashAttnFwdSm80INS1_25CollectiveMainloopFwdSm80ILi4ELi1ELb0EN4cute5tupleIJNS5_1CILi128EEENS7_ILi48EEES8_EEELi128ENS_10bfloat16_tEfNS_4arch4Sm80ELb0ELb1ELb1ELb0ELb1ELb0ELb1ELb1EEENS1_21CollectiveEpilogueFwdINS6_IJS8_S8_S9_EEENS6_IJNS7_ILi1EEESH_SH_EEESB_SD_Li128ELb0ELb1ELb1ELb0EEENS1_19SingleTileSchedulerILb0ELb1ELb1ELi128EEEEEEEEEvNT_6ParamsE --------------------------
	.section	.nv.info._ZN7cutlass13device_kernelIN5flash19enable_sm80_to_sm89INS1_16FlashAttnFwdSm80INS1_25CollectiveMainloopFwdSm80ILi4ELi1ELb0EN4cute5tupleIJNS5_1CILi128EEENS7_ILi48EEES8_EEELi128ENS_10bfloat16_tEfNS_4arch4Sm80ELb0ELb1ELb1ELb0ELb1ELb0ELb1ELb1EEENS1_21CollectiveEpilogueFwdINS6_IJS8_S8_S9_EEENS6_IJNS7_ILi1EEESH_SH_EEESB_SD_Li128ELb0ELb1ELb1ELb0EEENS1_19SingleTileSchedulerILb0ELb1ELb1ELi128EEEEEEEEEvNT_6ParamsE,"",@"SHT_CUDA_INFO"
	.sectionflags	@""
	.align	4


	//----- nvinfo : EIATTR_CUDA_API_VERSION
	.align		4
        /*0000*/ 	.byte	0x04, 0x37
        /*0002*/ 	.short	(.L_228 - .L_227)
.L_227:
        /*0004*/ 	.word	0x00000082


	//----- nvinfo : EIATTR_KPARAM_INFO
	.align		4
.L_228:
        /*0008*/ 	.byte	0x04, 0x17
        /*000a*/ 	.short	(.L_230 - .L_229)
.L_229:
        /*000c*/ 	.word	0x00000000
        /*0010*/ 	.short	0x0000
        /*0012*/ 	.short	0x0000
        /*0014*/ 	.byte	0x00, 0xf0, 0x61, 0x10


	//----- nvinfo : EIATTR_SPARSE_MMA_MASK
	.align		4
.L_230:
        /*0018*/ 	.byte	0x03, 0x50
        /*001a*/ 	.short	0x0000


	//----- nvinfo : EIATTR_MAXREG_COUNT
	.align		4
        /*001c*/ 	.byte	0x03, 0x1b
        /*001e*/ 	.short	0x00ff


	//----- nvinfo : EIATTR_MERCURY_ISA_VERSION
	.align		4
        /*0020*/ 	.byte	0x03, 0x5f
        /*0022*/ 	.short	0x0101


	//----- nvinfo : EIATTR_EXIT_INSTR_OFFSETS
	.align		4
        /*0024*/ 	.byte	0x04, 0x1c
        /*0026*/ 	.short	(.L_232 - .L_231)


	//   ....[0]....
.L_231:
        /*0028*/ 	.word	0x00000010


	//----- nvinfo : EIATTR_MAX_THREADS
	.align		4
.L_232:
        /*002c*/ 	.byte	0x04, 0x05
        /*002e*/ 	.short	(.L_234 - .L_233)
.L_233:
        /*0030*/ 	.word	0x00000080
        /*0034*/ 	.word	0x00000001
        /*0038*/ 	.word	0x00000001


	//----- nvinfo : EIATTR_CBANK_PARAM_SIZE
	.align		4
.L_234:
        /*003c*/ 	.byte	0x03, 0x19
        /*003e*/ 	.short	0x0418


	//----- nvinfo : EIATTR_PARAM_CBANK
	.align		4
        /*0040*/ 	.byte	0x04, 0x0a
        /*0042*/ 	.short	(.L_236 - .L_235)
	.align		4
.L_235:
        /*0044*/ 	.word	index@(.nv.constant0._ZN7cutlass13device_kernelIN5flash19enable_sm80_to_sm89INS1_16FlashAttnFwdSm80INS1_25CollectiveMainloopFwdSm80ILi4ELi1ELb0EN4cute5tupleIJNS5_1CILi128EEENS7_ILi48EEES8_EEELi128ENS_10bfloat16_tEfNS_4arch4Sm80ELb0ELb1ELb1ELb0ELb1ELb0ELb1ELb1EEENS1_21CollectiveEpilogueFwdINS6_IJS8_S8_S9_EEENS6_IJNS7_ILi1EEESH_SH_EEESB_SD_Li128ELb0ELb1ELb1ELb0EEENS1_19SingleTileSchedulerILb0ELb1ELb1ELi128EEEEEEEEEvNT_6ParamsE)
        /*0048*/ 	.short	0x0210
        /*004a*/ 	.short	0x0418


	//----- nvinfo : EIATTR_SW_WAR
	.align		4
.L_236:
        /*004c*/ 	.byte	0x04, 0x36
        /*004e*/ 	.short	(.L_238 - .L_237)
.L_237:
        /*0050*/ 	.word	0x00000008
.L_238:


//--------------------- .nv.info._ZN7cutlass13device_kernelIN5flash19enable_sm80_to_sm89INS1_16FlashAttnFwdSm80INS1_25CollectiveMainloopFwdSm80ILi8ELi1ELb1EN4cute5tupleIJNS5_1CILi128EEENS7_ILi96EEES8_EEELi128ENS_10bfloat16_tEfNS_4arch4Sm80ELb0ELb1ELb1ELb1ELb1ELb0ELb1ELb1EEENS1_21CollectiveEpilogueFwdINS6_IJS8_S8_S9_EEENS6_IJNS7_ILi1EEESH_SH_EEESB_SD_Li256ELb1ELb1ELb1ELb0EEENS1_36VarlenDynamicPersistentTileSchedulerILi128ELi96ELi256ELi256ELb1ELb1ELb0ELb1ELb0ELb1EEEEEEEEEvNT_6ParamsE --------------------------
	.section	.nv.info._ZN7cutlass13device_kernelIN5flash19enable_sm80_to_sm89INS1_16FlashAttnFwdSm80INS1_25CollectiveMainloopFwdSm80ILi8ELi1ELb1EN4cute5tupleIJNS5_1CILi128EEENS7_ILi96EEES8_EEELi128ENS_10bfloat16_tEfNS_4arch4Sm80ELb0ELb1ELb1ELb1ELb1ELb0ELb1ELb1EEENS1_21CollectiveEpilogueFwdINS6_IJS8_S8_S9_EEENS6_IJNS7_ILi1EEESH_SH_EEESB_SD_Li256ELb1ELb1ELb1ELb0EEENS1_36VarlenDynamicPersistentTileSchedulerILi128ELi96ELi256ELi256ELb1ELb1ELb0ELb1ELb0ELb1EEEEEEEEEvNT_6ParamsE,"",@"SHT_CUDA_INFO"
	.sectionflags	@""
	.align	4


	//----- nvinfo : EIATTR_CUDA_API_VERSION
	.align		4
        /*0000*/ 	.byte	0x04, 0x37
        /*0002*/ 	.short	(.L_240 - .L_239)
.L_239:
        /*0004*/ 	.word	0x00000082


	//----- nvinfo : EIATTR_KPARAM_INFO
	.align		4
.L_240:
        /*0008*/ 	.byte	0x04, 0x17
        /*000a*/ 	.short	(.L_242 - .L_241)
.L_241:
        /*000c*/ 	.word	0x00000000
        /*0010*/ 	.short	0x0000
        /*0012*/ 	.short	0x0000
        /*0014*/ 	.byte	0x00, 0xf0, 0xe1, 0x10


	//----- nvinfo : EIATTR_SPARSE_MMA_MASK
	.align		4
.L_242:
        /*0018*/ 	.byte	0x03, 0x50
        /*001a*/ 	.short	0x0000


	//----- nvinfo : EIATTR_MAXREG_COUNT
	.align		4
        /*001c*/ 	.byte	0x03, 0x1b
        /*001e*/ 	.short	0x00ff


	//----- nvinfo : EIATTR_MERCURY_ISA_VERSION
	.align		4
        /*0020*/ 	.byte	0x03, 0x5f
        /*0022*/ 	.short	0x0101


	//----- nvinfo : EIATTR_EXIT_INSTR_OFFSETS
	.align		4
        /*0024*/ 	.byte	0x04, 0x1c
        /*0026*/ 	.short	(.L_244 - .L_243)


	//   ....[0]....
.L_243:
        /*0028*/ 	.word	0x00000010


	//----- nvinfo : EIATTR_MAX_THREADS
	.align		4
.L_244:
        /*002c*/ 	.byte	0x04, 0x05
        /*002e*/ 	.short	(.L_246 - .L_245)
.L_245:
        /*0030*/ 	.word	0x00000100
        /*0034*/ 	.word	0x00000001
        /*0038*/ 	.word	0x00000001


	//----- nvinfo : EIATTR_CBANK_PARAM_SIZE
	.align		4
.L_246:
        /*003c*/ 	.byte	0x03, 0x19
        /*003e*/ 	.short	0x0438


	//----- nvinfo : EIATTR_PARAM_CBANK
	.align		4
        /*0040*/ 	.byte	0x04, 0x0a
        /*0042*/ 	.short	(.L_248 - .L_247)
	.align		4
.L_247:
        /*0044*/ 	.word	index@(.nv.constant0._ZN7cutlass13device_kernelIN5flash19enable_sm80_to_sm89INS1_16FlashAttnFwdSm80INS1_25CollectiveMainloopFwdSm80ILi8ELi1ELb1EN4cute5tupleIJNS5_1CILi128EEENS7_ILi96EEES8_EEELi128ENS_10bfloat16_tEfNS_4arch4Sm80ELb0ELb1ELb1ELb1ELb1ELb0ELb1ELb1EEENS1_21CollectiveEpilogueFwdINS6_IJS8_S8_S9_EEENS6_IJNS7_ILi1EEESH_SH_EEESB_SD_Li256ELb1ELb1ELb1ELb0EEENS1_36VarlenDynamicPersistentTileSchedulerILi128ELi96ELi256ELi256ELb1ELb1ELb0ELb1ELb0ELb1EEEEEEEEEvNT_6ParamsE)
        /*0048*/ 	.short	0x0210
        /*004a*/ 	.short	0x0438


	//----- nvinfo : EIATTR_SW_WAR
	.align		4
.L_248:
        /*004c*/ 	.byte	0x04, 0x36
        /*004e*/ 	.short	(.L_250 - .L_249)
.L_249:
        /*0050*/ 	.word	0x00000008
.L_250:


//--------------------- .nv.info._ZN7cutlass13device_kernelIN5flash19enable_sm80_to_sm89INS1_16FlashAttnFwdSm80INS1_25CollectiveMainloopFwdSm80ILi8ELi1ELb1EN4cute5tupleIJNS5_1CILi128EEENS7_ILi96EEES8_EEELi128ENS_10bfloat16_tEfNS_4arch4Sm80ELb0ELb1ELb1ELb1ELb1ELb1ELb1ELb1EEENS1_21CollectiveEpilogueFwdINS6_IJS8_S8_S9_EEENS6_IJNS7_ILi1EEESH_SH_EEESB_SD_Li256ELb1ELb1ELb1ELb0EEENS1_36VarlenDynamicPersistentTileSchedulerILi128ELi96ELi256ELi256ELb1ELb1ELb0ELb1ELb0ELb1EEEEEEEEEvNT_6ParamsE --------------------------
	.section	.nv.info._ZN7cutlass13device_kernelIN5flash19enable_sm80_to_sm89INS1_16FlashAttnFwdSm80INS1_25CollectiveMainloopFwdSm80ILi8ELi1ELb1EN4cute5tupleIJNS5_1CILi128EEENS7_ILi96EEES8_EEELi128ENS_10bfloat16_tEfNS_4arch4Sm80ELb0ELb1ELb1ELb1ELb1ELb1ELb1ELb1EEENS1_21CollectiveEpilogueFwdINS6_IJS8_S8_S9_EEENS6_IJNS7_ILi1EEESH_SH_EEESB_SD_Li256ELb1ELb1ELb1ELb0EEENS1_36VarlenDynamicPersistentTileSchedulerILi128ELi96ELi256ELi256ELb1ELb1ELb0ELb1ELb0ELb1EEEEEEEEEvNT_6ParamsE,"",@"SHT_CUDA_INFO"
	.sectionflags	@""
	.align	4


	//----- nvinfo : EIATTR_CUDA_API_VERSION
	.align		4
        /*0000*/ 	.byte	0x04, 0x37
        /*0002*/ 	.short	(.L_252 - .L_251)
.L_251:
        /*0004*/ 	.word	0x00000082


	//----- nvinfo : EIATTR_KPARAM_INFO
	.align		4
.L_252:
        /*0008*/ 	.byte	0x04, 0x17
        /*000a*/ 	.short	(.L_254 - .L_253)
.L_253:
        /*000c*/ 	.word	0x00000000
        /*0010*/ 	.short	0x0000
        /*0012*/ 	.short	0x0000
        /*0014*/ 	.byte	0x00, 0xf0, 0xe1, 0x10


	//----- nvinfo : EIATTR_SPARSE_MMA_MASK
	.align		4
.L_254:
        /*0018*/ 	.byte	0x03, 0x50
        /*001a*/ 	.short	0x0000


	//----- nvinfo : EIATTR_MAXREG_COUNT
	.align		4
        /*001c*/ 	.byte	0x03, 0x1b
        /*001e*/ 	.short	0x00ff


	//----- nvinfo : EIATTR_MERCURY_ISA_VERSION
	.align		4
        /*0020*/ 	.byte	0x03, 0x5f
        /*0022*/ 	.short	0x0101


	//----- nvinfo : EIATTR_EXIT_INSTR_OFFSETS
	.align		4
        /*0024*/ 	.byte	0x04, 0x1c
        /*0026*/ 	.short	(.L_256 - .L_255)


	//   ....[0]....
.L_255:
        /*0028*/ 	.word	0x00000010


	//----- nvinfo : EIATTR_MAX_THREADS
	.align		4
.L_256:
        /*002c*/ 	.byte	0x04, 0x05
        /*002e*/ 	.short	(.L_258 - .L_257)
.L_257:
        /*0030*/ 	.word	0x00000100
        /*0034*/ 	.word	0x00000001
        /*0038*/ 	.word	0x00000001


	//----- nvinfo : EIATTR_CBANK_PARAM_SIZE
	.align		4
.L_258:
        /*003c*/ 	.byte	0x03, 0x19
        /*003e*/ 	.short	0x0438


	//----- nvinfo : EIATTR_PARAM_CBANK
	.align		4
        /*0040*/ 	.byte	0x04, 0x0a
        /*0042*/ 	.short	(.L_260 - .L_259)
	.align		4
.L_259:
        /*0044*/ 	.word	index@(.nv.constant0._ZN7cutlass13device_kernelIN5flash19enable_sm80_to_sm89INS1_16FlashAttnFwdSm80INS1_25CollectiveMainloopFwdSm80ILi8ELi1ELb1EN4cute5tupleIJNS5_1CILi128EEENS7_ILi96EEES8_EEELi128ENS_10bfloat16_tEfNS_4arch4Sm80ELb0ELb1ELb1ELb1ELb1ELb1ELb1ELb1EEENS1_21CollectiveEpilogueFwdINS6_IJS8_S8_S9_EEENS6_IJNS7_ILi1EEESH_SH_EEESB_SD_Li256ELb1ELb1ELb1ELb0EEENS1_36VarlenDynamicPersistentTileSchedulerILi128ELi96ELi256ELi256ELb1ELb1ELb0ELb1ELb0ELb1EEEEEEEEEvNT_6ParamsE)
        /*0048*/ 	.short	0x0210
        /*004a*/ 	.short	0x0438


	//----- nvinfo : EIATTR_SW_WAR
	.align		4
.L_260:
        /*004c*/ 	.byte	0x04, 0x36
        /*004e*/ 	.short	(.L_262 - .L_261)
.L_261:
        /*0050*/ 	.word	0x00000008
.L_262:


//--------------------- .nv.info._ZN7cutlass13device_kernelIN5flash19enable_sm80_to_sm89INS1_16FlashAttnFwdSm80INS1_25CollectiveMainloopFwdSm80ILi4ELi1ELb0EN4cute5tupleIJNS5_1CILi128EEENS7_ILi64EEES8_EEELi128ENS_10bfloat16_tEfNS_4arch4Sm80ELb1ELb0ELb1ELb0ELb1ELb0ELb1ELb1EEENS1_21CollectiveEpilogueFwdINS6_IJS8_S8_S9_EEENS6_IJNS7_ILi1EEESH_SH_EEESB_SD_Li128ELb0ELb1ELb1ELb0EEENS1_30DynamicPersistentTileSchedulerILi128ELi128ELb1ELb1ELb0EEEEEEEEEvNT_6ParamsE --------------------------
	.section	.nv.info._ZN7cutlass13device_kernelIN5flash19enable_sm80_to_sm89INS1_16FlashAttnFwdSm80INS1_25CollectiveMainloopFwdSm80ILi4ELi1ELb0EN4cute5tupleIJNS5_1CILi128EEENS7_ILi64EEES8_EEELi128ENS_10bfloat16_tEfNS_4arch4Sm80ELb1ELb0ELb1ELb0ELb1ELb0ELb1ELb1EEENS1_21CollectiveEpilogueFwdINS6_IJS8_S8_S9_EEENS6_IJNS7_ILi1EEESH_SH_EEESB_SD_Li128ELb0ELb1ELb1ELb0EEENS1_30DynamicPersistentTileSchedulerILi128ELi128ELb1ELb1ELb0EEEEEEEEEvNT_6ParamsE,"",@"SHT_CUDA_INFO"
	.sectionflags	@""
	.align	4


	//----- nvinfo : EIATTR_CUDA_API_VERSION
	.align		4
        /*0000*/ 	.byte	0x04, 0x37
        /*0002*/ 	.short	(.L_264 - .L_263)
.L_263:
        /*0004*/ 	.word	0x00000082


	//----- nvinfo : EIATTR_KPARAM_INFO
	.align		4
.L_264:
        /*0008*/ 	.byte	0x04, 0x17
        /*000a*/ 	.short	(.L_266 - .L_265)
.L_265:
        /*000c*/ 	.word	0x00000000
        /*0010*/ 	.short	0x0000
        /*0012*/ 	.short	0x0000
        /*0014*/ 	.byte	0x00, 0xf0, 0xa1, 0x10


	//----- nvinfo : EIATTR_SPARSE_MMA_MASK
	.align		4
.L_266:
        /*0018*/ 	.byte	0x03, 0x50
        /*001a*/ 	.short	0x0000


	//----- nvinfo : EIATTR_MAXREG_COUNT
	.align		4
        /*001c*/ 	.byte	0x03, 0x1b
        /*001e*/ 	.short	0x00ff


	//----- nvinfo : EIATTR_MERCURY_ISA_VERSION
	.align		4
        /*0020*/ 	.byte	0x03, 0x5f
        /*0022*/ 	.short	0x0101


	//----- nvinfo : EIATTR_EXIT_INSTR_OFFSETS
	.align		4
        /*0024*/ 	.byte	0x04, 0x1c
        /*0026*/ 	.short	(.L_268 - .L_267)


	//   ....[0]....
.L_267:
        /*0028*/ 	.word	0x00000010


	//----- nvinfo : EIATTR_MAX_THREADS
	.align		4
.L_268:
        /*002c*/ 	.byte	0x04, 0x05
        /*002e*/ 	.short	(.L_270 - .L_269)
.L_269:
        /*0030*/ 	.word	0x00000080
        /*0034*/ 	.word	0x00000001
        /*0038*/ 	.word	0x00000001


	//----- nvinfo : EIATTR_CBANK_PARAM_SIZE
	.align		4
.L_270:
        /*003c*/ 	.byte	0x03, 0x19
        /*003e*/ 	.short	0x0428


	//----- nvinfo : EIATTR_PARAM_CBANK
	.align		4
        /*0040*/ 	.byte	0x04, 0x0a
        /*0042*/ 	.short	(.L_272 - .L_271)
	.align		4
.L_271:
        /*0044*/ 	.word	index@(.nv.constant0._ZN7cutlass13device_kernelIN5flash19enable_sm80_to_sm89INS1_16FlashAttnFwdSm80INS1_25CollectiveMainloopFwdSm80ILi4ELi1ELb0EN4cute5tupleIJNS5_1CILi128EEENS7_ILi64EEES8_EEELi128ENS_10bfloat16_tEfNS_4arch4Sm80ELb1ELb0ELb1ELb0ELb1ELb0ELb1ELb1EEENS1_21CollectiveEpilogueFwdINS6_IJS8_S8_S9_EEENS6_IJNS7_ILi1EEESH_SH_EEESB_SD_Li128ELb0ELb1ELb1ELb0EEENS1_30DynamicPersistentTileSchedulerILi128ELi128ELb1ELb1ELb0EEEEEEEEEvNT_6ParamsE)
        /*0048*/ 	.short	0x0210
        /*004a*/ 	.short	0x0428


	//----- nvinfo : EIATTR_SW_WAR
	.align		4
.L_272:
        /*004c*/ 	.byte	0x04, 0x36
        /*004e*/ 	.short	(.L_274 - .L_273)
.L_273:
        /*0050*/ 	.word	0x00000008
.L_274:


//--------------------- .nv.info._ZN7cutlass13device_kernelIN5flash19enable_sm80_to_sm89INS1_16FlashAttnFwdSm80INS1_25CollectiveMainloopFwdSm80ILi8ELi1ELb1EN4cute5tupleIJNS5_1CILi128EEENS7_ILi112EEES8_EEELi128ENS_10bfloat16_tEfNS_4arch4Sm80ELb1ELb0ELb1ELb1ELb1ELb0ELb1ELb1EEENS1_21CollectiveEpilogueFwdINS6_IJS8_S8_S9_EEENS6_IJNS7_ILi1EEESH_SH_EEESB_SD_Li256ELb1ELb1ELb1ELb0EEENS1_36VarlenDynamicPersistentTileSchedulerILi128ELi112ELi256ELi256ELb1ELb1ELb0ELb1ELb1ELb1EEEEEEEEEvNT_6ParamsE --------------------------
	.section	.nv.info._ZN7cutlass13device_kernelIN5flash19enable_sm80_to_sm89INS1_16FlashAttnFwdSm80INS1_25CollectiveMainloopFwdSm80ILi8ELi1ELb1EN4cute5tupleIJNS5_1CILi128EEENS7_ILi112EEES8_EEELi128ENS_10bfloat16_tEfNS_4arch4Sm80ELb1ELb0ELb1ELb1ELb1ELb0ELb1ELb1EEENS1_21CollectiveEpilogueFwdINS6_IJS8_S8_S9_EEENS6_IJNS7_ILi1EEESH_SH_EEESB_SD_Li256ELb1ELb1ELb1ELb0EEENS1_36VarlenDynamicPersistentTileSchedulerILi128ELi112ELi256ELi256ELb1ELb1ELb0ELb1ELb1ELb1EEEEEEEEEvNT_6ParamsE,"",@"SHT_CUDA_INFO"
	.sectionflags	@""
	.align	4


	//----- nvinfo : EIATTR_CUDA_API_VERSION
	.align		4
        /*0000*/ 	.byte	0x04, 0x37
        /*0002*/ 	.short	(.L_276 - .L_275)
.L_275:
        /*0004*/ 	.word	0x00000082


	//----- nvinfo : EIATTR_KPARAM_INFO
	.align		4
.L_276:
        /*0008*/ 	.byte	0x04, 0x17
        /*000a*/ 	.short	(.L_278 - .L_277)
.L_277:
        /*000c*/ 	.word	0x00000000
        /*0010*/ 	.short	0x0000
        /*0012*/ 	.short	0x0000
        /*0014*/ 	.byte	0x00, 0xf0, 0xe1, 0x10


	//----- nvinfo : EIATTR_SPARSE_MMA_MASK
	.align		4
.L_278:
        /*0018*/ 	.byte	0x03, 0x50
        /*001a*/ 	.short	0x0000


	//----- nvinfo : EIATTR_MAXREG_COUNT
	.align		4
        /*001c*/ 	.byte	0x03, 0x1b
        /*001e*/ 	.short	0x00ff


	//----- nvinfo : EIATTR_MERCURY_ISA_VERSION
	.align		4
        /*0020*/ 	.byte	0x03, 0x5f
        /*0022*/ 	.short	0x0101


	//----- nvinfo : EIATTR_EXIT_INSTR_OFFSETS
	.align		4
        /*0024*/ 	.byte	0x04, 0x1c
        /*0026*/ 	.short	(.L_280 - .L_279)


	//   ....[0]....
.L_279:
        /*0028*/ 	.word	0x00000010


	//----- nvinfo : EIATTR_MAX_THREADS
	.align		4
.L_280:
        /*002c*/ 	.byte	0x04, 0x05
        /*002e*/ 	.short	(.L_282 - .L_281)
.L_281:
        /*0030*/ 	.word	0x00000100
        /*0034*/ 	.word	0x00000001
        /*0038*/ 	.word	0x00000001


	//----- nvinfo : EIATTR_CBANK_PARAM_SIZE
	.align		4
.L_282:
        /*003c*/ 	.byte	0x03, 0x19
        /*003e*/ 	.short	0x0438


	//----- nvinfo : EIATTR_PARAM_CBANK
	.align		4
        /*0040*/ 	.byte	0x04, 0x0a
        /*0042*/ 	.short	(.L_284 - .L_283)
	.align		4
.L_283:
        /*0044*/ 	.word	index@(.nv.constant0._ZN7cutlass13device_kernelIN5flash19enable_sm80_to_sm89INS1_16FlashAttnFwdSm80INS1_25CollectiveMainloopFwdSm80ILi8ELi1ELb1EN4cute5tupleIJNS5_1CILi128EEENS7_ILi112EEES8_EEELi128ENS_10bfloat16_tEfNS_4arch4Sm80ELb1ELb0ELb1ELb1ELb1ELb0ELb1ELb1EEENS1_21CollectiveEpilogueFwdINS6_IJS8_S8_S9_EEENS6_IJNS7_ILi1EEESH_SH_EEESB_SD_Li256ELb1ELb1ELb1ELb0EEENS1_36VarlenDynamicPersistentTileSchedulerILi128ELi112ELi256ELi256ELb1ELb1ELb0ELb1ELb1ELb1EEEEEEEEEvNT_6ParamsE)
        /*0048*/ 	.short	0x0210
        /*004a*/ 	.short	0x0438


	//----- nvinfo : EIATTR_SW_WAR
	.align		4
.L_284:
        /*004c*/ 	.byte	0x04, 0x36
        /*004e*/ 	.short	(.L_286 - .L_285)
.L_285:
        /*0050*/ 	.word	0x00000008
.L_286:


//--------------------- .nv.info._ZN7cutlass13device_kernelIN5flash19enable_sm80_to_sm89INS1_16FlashAttnFwdSm80INS1_25CollectiveMainloopFwdSm80ILi8ELi1ELb1EN4cute5tupleIJNS5_1CILi128EEENS7_ILi112EEES8_EEELi128ENS_10bfloat16_tEfNS_4arch4Sm80ELb1ELb0ELb1ELb1ELb1ELb1ELb1ELb1EEENS1_21CollectiveEpilogueFwdINS6_IJS8_S8_S9_EEENS6_IJNS7_ILi1EEESH_SH_EEESB_SD_Li256ELb1ELb1ELb1ELb0EEENS1_36VarlenDynamicPersistentTileSchedulerILi128ELi112ELi256ELi256ELb1ELb1ELb0ELb1ELb1ELb1EEEEEEEEEvNT_6ParamsE --------------------------
	.section	.nv.info._ZN7cutlass13device_kernelIN5flash19enable_sm80_to_sm89INS1_16FlashAttnFwdSm80INS1_25CollectiveMainloopFwdSm80ILi8ELi1ELb1EN4cute5tupleIJNS5_1CILi128EEENS7_ILi112EEES8_EEELi128ENS_10bfloat16_tEfNS_4arch4Sm80ELb1ELb0ELb1ELb1ELb1ELb1ELb1ELb1EEENS1_21CollectiveEpilogueFwdINS6_IJS8_S8_S9_EEENS6_IJNS7_ILi1EEESH_SH_EEESB_SD_Li256ELb1ELb1ELb1ELb0EEENS1_36VarlenDynamicPersistentTileSchedulerILi128ELi112ELi256ELi256ELb1ELb1ELb0ELb1ELb1ELb1EEEEEEEEEvNT_6ParamsE,"",@"SHT_CUDA_INFO"
	.sectionflags	@""
	.align	4


	//----- nvinfo : EIATTR_CUDA_API_VERSION
	.align		4
        /*0000*/ 	.byte	0x04, 0x37
        /*0002*/ 	.short	(.L_288 - .L_287)
.L_287:
        /*0004*/ 	.word	0x00000082


	//----- nvinfo : EIATTR_KPARAM_INFO
	.align		4
.L_288:
        /*0008*/ 	.byte	0x04, 0x17
        /*000a*/ 	.short	(.L_290 - .L_289)
.L_289:
        /*000c*/ 	.word	0x00000000
        /*0010*/ 	.short	0x0000
        /*0012*/ 	.short	0x0000
        /*0014*/ 	.byte	0x00, 0xf0, 0xe1, 0x10


	//----- nvinfo : EIATTR_SPARSE_MMA_MASK
	.align		4
.L_290:
        /*0018*/ 	.byte	0x03, 0x50
        /*001a*/ 	.short	0x0000


	//----- nvinfo : EIATTR_MAXREG_COUNT
	.align		4
        /*001c*/ 	.byte	0x03, 0x1b
        /*001e*/ 	.short	0x00ff


	//----- nvinfo : EIATTR_MERCURY_ISA_VERSION
	.align		4
        /*0020*/ 	.byte	0x03, 0x5f
        /*0022*/ 	.short	0x0101


	//----- nvinfo : EIATTR_EXIT_INSTR_OFFSETS
	.align		4
        /*0024*/ 	.byte	0x04, 0x1c
        /*0026*/ 	.short	(.L_292 - .L_291)


	//   ....[0]....
.L_291:
        /*0028*/ 	.word	0x00000010


	//----- nvinfo : EIATTR_MAX_THREADS
	.align		4
.L_292:
        /*002c*/ 	.byte	0x04, 0x05
        /*002e*/ 	.short	(.L_294 - .L_293)
.L_293:
        /*0030*/ 	.word	0x00000100
        /*0034*/ 	.word	0x00000001
        /*0038*/ 	.word	0x00000001


	//----- nvinfo : EIATTR_CBANK_PARAM_SIZE
	.align		4
.L_294:
        /*003c*/ 	.byte	0x03, 0x19
        /*003e*/ 	.short	0x0438


	//----- nvinfo : EIATTR_PARAM_CBANK
	.align		4
        /*0040*/ 	.byte	0x04, 0x0a
        /*0042*/ 	.short	(.L_296 - .L_295)
	.align		4
.L_295:
        /*0044*/ 	.word	index@(.nv.constant0._ZN7cutlass13device_kernelIN5flash19enable_sm80_to_sm89INS1_16FlashAttnFwdSm80INS1_25CollectiveMainloopFwdSm80ILi8ELi1ELb1EN4cute5tupleIJNS5_1CILi128EEENS7_ILi112EEES8_EEELi128ENS_10bfloat16_tEfNS_4arch4Sm80ELb1ELb0ELb1ELb1ELb1ELb1ELb1ELb1EEENS1_21CollectiveEpilogueFwdINS6_IJS8_S8_S9_EEENS6_IJNS7_ILi1EEESH_SH_EEESB_SD_Li256ELb1ELb1ELb1ELb0EEENS1_36VarlenDynamicPersistentTileSchedulerILi128ELi112ELi256ELi256ELb1ELb1ELb0ELb1ELb1ELb1EEEEEEEEEvNT_6ParamsE)
        /*0048*/ 	.short	0x0210
        /*004a*/ 	.short	0x0438


	//----- nvinfo : EIATTR_SW_WAR
	.align		4
.L_296:
        /*004c*/ 	.byte	0x04, 0x36
        /*004e*/ 	.short	(.L_298 - .L_297)
.L_297:
        /*0050*/ 	.word	0x00000008
.L_298:


//--------------------- .nv.info._ZN7cutlass13device_kernelIN5flash19enable_sm80_to_sm89INS1_16FlashAttnFwdSm80INS1_25CollectiveMainloopFwdSm80ILi8ELi1ELb1EN4cute5tupleIJNS5_1CILi128EEES8_S8_EEELi128ENS_10bfloat16_tEfNS_4arch4Sm80ELb0ELb0ELb0ELb0ELb1ELb0ELb1ELb1EEENS1_21CollectiveEpilogueFwdIS9_NS6_IJNS7_ILi1EEESF_SF_EEESA_SC_Li256ELb0ELb1ELb1ELb0EEENS1_19SingleTileSchedulerILb0ELb1ELb1ELi128EEEEEEEEEvNT_6ParamsE --------------------------
	.section	.nv.info._ZN7cutlass13device_kernelIN5flash19enable_sm80_to_sm89INS1_16FlashAttnFwdSm80INS1_25CollectiveMainloopFwdSm80ILi8ELi1ELb1EN4cute5tupleIJNS5_1CILi128EEES8_S8_EEELi128ENS_10bfloat16_tEfNS_4arch4Sm80ELb0ELb0ELb0ELb0ELb1ELb0ELb1ELb1EEENS1_21CollectiveEpilogueFwdIS9_NS6_IJNS7_ILi1EEESF_SF_EEESA_SC_Li256ELb0ELb1ELb1ELb0EEENS1_19SingleTileSchedulerILb0ELb1ELb1ELi128EEEEEEEEEvNT_6ParamsE,"",@"SHT_CUDA_INFO"
	.sectionflags	@""
	.align	4


	//----- nvinfo : EIATTR_CUDA_API_VERSION
	.align		4
        /*0000*/ 	.byte	0x04, 0x37
        /*0002*/ 	.short	(.L_300 - .L_299)
.L_299:
        /*0004*/ 	.word	0x00000082


	//----- nvinfo : EIATTR_KPARAM_INFO
	.align		4
.L_300:
        /*0008*/ 	.byte	0x04, 0x17
        /*000a*/ 	.short	(.L_302 - .L_301)
.L_301:
        /*000c*/ 	.word	0x00000000
        /*0010*/ 	.short	0x0000
        /*0012*/ 	.short	0x0000
        /*0014*/ 	.byte	0x00, 0xf0, 0x61, 0x10


	//----- nvinfo : EIATTR_SPARSE_MMA_MASK
	.align		4
.L_302:
        /*0018*/ 	.byte	0x03, 0x50
        /*001a*/ 	.short	0x0000


	//----- nvinfo : EIATTR_MAXREG_COUNT
	.align		4
        /*001c*/ 	.byte	0x03, 0x1b
        /*001e*/ 	.short	0x00ff


	//----- nvinfo : EIATTR_MERCURY_ISA_VERSION
	.align		4
        /*0020*/ 	.byte	0x03, 0x5f
        /*0022*/ 	.short	0x0101


	//----- nvinfo : EIATTR_EXIT_INSTR_OFFSETS
	.align		4
        /*0024*/ 	.byte	0x04, 0x1c
        /*0026*/ 	.short	(.L_304 - .L_303)


	//   ....[0]....
.L_303:
        /*0028*/ 	.word	0x00000010


	//----- nvinfo : EIATTR_MAX_THREADS
	.align		4
.L_304:
        /*002c*/ 	.byte	0x04, 0x05
        /*002e*/ 	.short	(.L_306 - .L_305)
.L_305:
        /*0030*/ 	.word	0x00000100
        /*0034*/ 	.word	0x00000001
        /*0038*/ 	.word	0x00000001


	//----- nvinfo : EIATTR_CBANK_PARAM_SIZE
	.align		4
.L_306:
        /*003c*/ 	.byte	0x03, 0x19
        /*003e*/ 	.short	0x0418


	//----- nvinfo : EIATTR_PARAM_CBANK
	.align		4
        /*0040*/ 	.byte	0x04, 0x0a
        /*0042*/ 	.short	(.L_308 - .L_307)
	.align		4
.L_307:
        /*0044*/ 	.word	index@(.nv.constant0._ZN7cutlass13device_kernelIN5flash19enable_sm80_to_sm89INS1_16FlashAttnFwdSm80INS1_25CollectiveMainloopFwdSm80ILi8ELi1ELb1EN4cute5tupleIJNS5_1CILi128EEES8_S8_EEELi128ENS_10bfloat16_tEfNS_4arch4Sm80ELb0ELb0ELb0ELb0ELb1ELb0ELb1ELb1EEENS1_21CollectiveEpilogueFwdIS9_NS6_IJNS7_ILi1EEESF_SF_EEESA_SC_Li256ELb0ELb1ELb1ELb0EEENS1_19SingleTileSchedulerILb0ELb1ELb1ELi128EEEEEEEEEvNT_6ParamsE)
        /*0048*/ 	.short	0x0210
        /*004a*/ 	.short	0x0418


	//----- nvinfo : EIATTR_SW_WAR
	.align		4
.L_308:
        /*004c*/ 	.byte	0x04, 0x36
        /*004e*/ 	.short	(.L_310 - .L_309)
.L_309:
        /*0050*/ 	.word	0x00000008
.L_310:


//--------------------- .nv.info._ZN7cutlass13device_kernelIN5flash19enable_sm80_to_sm89INS1_16FlashAttnFwdSm80INS1_25CollectiveMainloopFwdSm80ILi8ELi1ELb1EN4cute5tupleIJNS5_1CILi128EEENS7_ILi96EEES8_EEELi128ENS_10bfloat16_tEfNS_4arch4Sm80ELb0ELb1ELb0ELb0ELb1ELb0ELb1ELb1EEENS1_21CollectiveEpilogueFwdINS6_IJS8_S8_S9_EEENS6_IJNS7_ILi1EEESH_SH_EEESB_SD_Li256ELb0ELb1ELb1ELb0EEENS1_19SingleTileSchedulerILb0ELb1ELb1ELi128EEEEEEEEEvNT_6ParamsE --------------------------
	.section	.nv.info._ZN7cutlass13device_kernelIN5flash19enable_sm80_to_sm89INS1_16FlashAttnFwdSm80INS1_25CollectiveMainloopFwdSm80ILi8ELi1ELb1EN4cute5tupleIJNS5_1CILi128EEENS7_ILi96EEES8_EEELi128ENS_10bfloat16_tEfNS_4arch4Sm80ELb0ELb1ELb0ELb0ELb1ELb0ELb1ELb1EEENS1_21CollectiveEpilogueFwdINS6_IJS8_S8_S9_EEENS6_IJNS7_ILi1EEESH_SH_EEESB_SD_Li256ELb0ELb1ELb1ELb0EEENS1_19SingleTileSchedulerILb0ELb1ELb1ELi128EEEEEEEEEvNT_6ParamsE,"",@"SHT_CUDA_INFO"
	.sectionflags	@""
	.align	4


	//----- nvinfo : EIATTR_CUDA_API_VERSION
	.align		4
        /*0000*/ 	.byte	0x04, 0x37
        /*0002*/ 	.short	(.L_312 - .L_311)
.L_311:
        /*0004*/ 	.word	0x00000082


	//----- nvinfo : EIATTR_KPARAM_INFO
	.align		4
.L_312:
        /*0008*/ 	.byte	0x04, 0x17
        /*000a*/ 	.short	(.L_314 - .L_313)
.L_313:
        /*000c*/ 	.word	0x00000000
        /*0010*/ 	.short	0x0000
        /*0012*/ 	.short	0x0000
        /*0014*/ 	.byte	0x00, 0xf0, 0x61, 0x10


	//----- nvinfo : EIATTR_SPARSE_MMA_MASK
	.align		4
.L_314:
        /*0018*/ 	.byte	0x03, 0x50
        /*001a*/ 	.short	0x0000


	//----- nvinfo : EIATTR_MAXREG_COUNT
	.align		4
        /*001c*/ 	.byte	0x03, 0x1b
        /*001e*/ 	.short	0x00ff


	//----- nvinfo : EIATTR_MERCURY_ISA_VERSION
	.align		4
        /*0020*/ 	.byte	0x03, 0x5f
        /*0022*/ 	.short	0x0101


	//----- nvinfo : EIATTR_EXIT_INSTR_OFFSETS
	.align		4
        /*0024*/ 	.byte	0x04, 0x1c
        /*0026*/ 	.short	(.L_316 - .L_315)


	//   ....[0]....
.L_315:
        /*0028*/ 	.word	0x00000010


	//----- nvinfo : EIATTR_MAX_THREADS
	.align		4
.L_316:
        /*002c*/ 	.byte	0x04, 0x05
        /*002e*/ 	.short	(.L_318 - .L_317)
.L_317:
        /*0030*/ 	.word	0x00000100
        /*0034*/ 	.word	0x00000001
        /*0038*/ 	.word	0x00000001


	//----- nvinfo : EIATTR_CBANK_PARAM_SIZE
	.align		4
.L_318:
        /*003c*/ 	.byte	0x03, 0x19
        /*003e*/ 	.short	0x0418


	//----- nvinfo : EIATTR_PARAM_CBANK
	.align		4
        /*0040*/ 	.byte	0x04, 0x0a
        /*0042*/ 	.short	(.L_320 - .L_319)
	.align		4
.L_319:
        /*0044*/ 	.word	index@(.nv.constant0._ZN7cutlass13device_kernelIN5flash19enable_sm80_to_sm89INS1_16FlashAttnFwdSm80INS1_25CollectiveMainloopFwdSm80ILi8ELi1ELb1EN4cute5tupleIJNS5_1CILi128EEENS7_ILi96EEES8_EEELi128ENS_10bfloat16_tEfNS_4arch4Sm80ELb0ELb1ELb0ELb0ELb1ELb0ELb1ELb1EEENS1_21CollectiveEpilogueFwdINS6_IJS8_S8_S9_EEENS6_IJNS7_ILi1EEESH_SH_EEESB_SD_Li256ELb0ELb1ELb1ELb0EEENS1_19SingleTileSchedulerILb0ELb1ELb1ELi128EEEEEEEEEvNT_6ParamsE)
        /*0048*/ 	.short	0x0210
        /*004a*/ 	.short	0x0418


	//----- nvinfo : EIATTR_SW_WAR
	.align		4
.L_320:
        /*004c*/ 	.byte	0x04, 0x36
        /*004e*/ 	.short	(.L_322 - .L_321)
.L_321:
        /*0050*/ 	.word	0x00000008
.L_322:


//--------------------- .nv.info._ZN7cutlass13device_kernelIN5flash19enable_sm80_to_sm89INS1_16FlashAttnFwdSm80INS1_25CollectiveMainloopFwdSm80ILi8ELi1ELb1EN4cute5tupleIJNS5_1CILi128EEES8_S8_EEELi128ENS_10bfloat16_tEfNS_4arch4Sm80ELb1ELb0ELb0ELb0ELb1ELb0ELb1ELb1EEENS1_21CollectiveEpilogueFwdIS9_NS6_IJNS7_ILi1EEESF_SF_EEESA_SC_Li256ELb0ELb1ELb1ELb0EEENS1_30DynamicPersistentTileSchedulerILi256ELi256ELb1ELb1ELb0EEEEEEEEEvNT_6ParamsE --------------------------
	.section	.nv.info._ZN7cutlass13device_kernelIN5flash19enable_sm80_to_sm89INS1_16FlashAttnFwdSm80INS1_25CollectiveMainloopFwdSm80ILi8ELi1ELb1EN4cute5tupleIJNS5_1CILi128EEES8_S8_EEELi128ENS_10bfloat16_tEfNS_4arch4Sm80ELb1ELb0ELb0ELb0ELb1ELb0ELb1ELb1EEENS1_21CollectiveEpilogueFwdIS9_NS6_IJNS7_ILi1EEESF_SF_EEESA_SC_Li256ELb0ELb1ELb1ELb0EEENS1_30DynamicPersistentTileSchedulerILi256ELi256ELb1ELb1ELb0EEEEEEEEEvNT_6ParamsE,"",@"SHT_CUDA_INFO"
	.sectionflags	@""
	.align	4


	//----- nvinfo : EIATTR_CUDA_API_VERSION
	.align		4
        /*0000*/ 	.byte	0x04, 0x37
        /*0002*/ 	.short	(.L_324 - .L_323)
.L_323:
        /*0004*/ 	.word	0x00000082


	//----- nvinfo : EIATTR_KPARAM_INFO
	.align		4
.L_324:
        /*0008*/ 	.byte	0x04, 0x17
        /*000a*/ 	.short	(.L_326 - .L_325)
.L_325:
        /*000c*/ 	.word	0x00000000
        /*0010*/ 	.short	0x0000
        /*0012*/ 	.short	0x0000
        /*0014*/ 	.byte	0x00, 0xf0, 0xa1, 0x10


	//----- nvinfo : EIATTR_SPARSE_MMA_MASK
	.align		4
.L_326:
        /*0018*/ 	.byte	0x03, 0x50
        /*001a*/ 	.short	0x0000


	//----- nvinfo : EIATTR_MAXREG_COUNT
	.align		4
        /*001c*/ 	.byte	0x03, 0x1b
        /*001e*/ 	.short	0x00ff


	//----- nvinfo : EIATTR_MERCURY_ISA_VERSION
	.align		4
        /*0020*/ 	.byte	0x03, 0x5f
        /*0022*/ 	.short	0x0101


	//----- nvinfo : EIATTR_EXIT_INSTR_OFFSETS
	.align		4
        /*0024*/ 	.byte	0x04, 0x1c
        /*0026*/ 	.short	(.L_328 - .L_327)


	//   ....[0]....
.L_327:
        /*0028*/ 	.word	0x00000010


	//----- nvinfo : EIATTR_MAX_THREADS
	.align		4
.L_328:
        /*002c*/ 	.byte	0x04, 0x05
        /*002e*/ 	.short	(.L_330 - .L_329)
.L_329:
        /*0030*/ 	.word	0x00000100
        /*0034*/ 	.word	0x00000001
        /*0038*/ 	.word	0x00000001


	//----- nvinfo : EIATTR_CBANK_PARAM_SIZE
	.align		4
.L_330:
        /*003c*/ 	.byte	0x03, 0x19
        /*003e*/ 	.short	0x0428


	//----- nvinfo : EIATTR_PARAM_CBANK
	.align		4
        /*0040*/ 	.byte	0x04, 0x0a
        /*0042*/ 	.short	(.L_332 - .L_331)
	.align		4
.L_331:
        /*0044*/ 	.word	index@(.nv.constant0._ZN7cutlass13device_kernelIN5flash19enable_sm80_to_sm89INS1_16FlashAttnFwdSm80INS1_25CollectiveMainloopFwdSm80ILi8ELi1ELb1EN4cute5tupleIJNS5_1CILi128EEES8_S8_EEELi128ENS_10bfloat16_tEfNS_4arch4Sm80ELb1ELb0ELb0ELb0ELb1ELb0ELb1ELb1EEENS1_21CollectiveEpilogueFwdIS9_NS6_IJNS7_ILi1EEESF_SF_EEESA_SC_Li256ELb0ELb1ELb1ELb0EEENS1_30DynamicPersistentTileSchedulerILi256ELi256ELb1ELb1ELb0EEEEEEEEEvNT_6ParamsE)
        /*0048*/ 	.short	0x0210
        /*004a*/ 	.short	0x0428


	//----- nvinfo : EIATTR_SW_WAR
	.align		4
.L_332:
        /*004c*/ 	.byte	0x04, 0x36
        /*004e*/ 	.short	(.L_334 - .L_333)
.L_333:
        /*0050*/ 	.word	0x00000008
.L_334:


//--------------------- .nv.info._ZN7cutlass13device_kernelIN5flash19enable_sm80_to_sm89INS1_16FlashAttnFwdSm80INS1_25CollectiveMainloopFwdSm80ILi4ELi1ELb0EN4cute5tupleIJNS5_1CILi128EEENS7_ILi64EEES8_EEELi128ENS_10bfloat16_tEfNS_4arch4Sm80ELb0ELb0ELb0ELb0ELb1ELb0ELb1ELb1EEENS1_21CollectiveEpilogueFwdINS6_IJS8_S8_S9_EEENS6_IJNS7_ILi1EEESH_SH_EEESB_SD_Li128ELb0ELb1ELb1ELb0EEENS1_19SingleTileSchedulerILb0ELb1ELb1ELi128EEEEEEEEEvNT_6ParamsE --------------------------
	.section	.nv.info._ZN7cutlass13device_kernelIN5flash19enable_sm80_to_sm89INS1_16FlashAttnFwdSm80INS1_25CollectiveMainloopFwdSm80ILi4ELi1ELb0EN4cute5tupleIJNS5_1CILi128EEENS7_ILi64EEES8_EEELi128ENS_10bfloat16_tEfNS_4arch4Sm80ELb0ELb0ELb0ELb0ELb1ELb0ELb1ELb1EEENS1_21CollectiveEpilogueFwdINS6_IJS8_S8_S9_EEENS6_IJNS7_ILi1EEESH_SH_EEESB_SD_Li128ELb0ELb1ELb1ELb0EEENS1_19SingleTileSchedulerILb0ELb1ELb1ELi128EEEEEEEEEvNT_6ParamsE,"",@"SHT_CUDA_INFO"
	.sectionflags	@""
	.align	4


	//----- nvinfo : EIATTR_CUDA_API_VERSION
	.align		4
        /*0000*/ 	.byte	0x04, 0x37
        /*0002*/ 	.short	(.L_336 - .L_335)
.L_335:
        /*0004*/ 	.word	0x00000082


	//----- nvinfo : EIATTR_KPARAM_INFO
	.align		4
.L_336:
        /*0008*/ 	.byte	0x04, 0x17
        /*000a*/ 	.short	(.L_338 - .L_337)
.L_337:
        /*000c*/ 	.word	0x00000000
        /*0010*/ 	.short	0x0000
        /*0012*/ 	.short	0x0000
        /*0014*/ 	.byte	0x00, 0xf0, 0x61, 0x10


	//----- nvinfo : EIATTR_SPARSE_MMA_MASK
	.align		4
.L_338:
        /*0018*/ 	.byte	0x03, 0x50
        /*001a*/ 	.short	0x0000


	//----- nvinfo : EIATTR_MAXREG_COUNT
	.align		4
        /*001c*/ 	.byte	0x03, 0x1b
        /*001e*/ 	.short	0x00ff


	//----- nvinfo : EIATTR_MERCURY_ISA_VERSION
	.align		4
        /*0020*/ 	.byte	0x03, 0x5f
        /*0022*/ 	.short	0x0101


	//----- nvinfo : EIATTR_EXIT_INSTR_OFFSETS
	.align		4
        /*0024*/ 	.byte	0x04, 0x1c
        /*0026*/ 	.short	(.L_340 - .L_339)


	//   ....[0]....
.L_339:
        /*0028*/ 	.word	0x00000010


	//----- nvinfo : EIATTR_MAX_THREADS
	.align		4
.L_340:
        /*002c*/ 	.byte	0x04, 0x05
        /*002e*/ 	.short	(.L_342 - .L_341)
.L_341:
        /*0030*/ 	.word	0x00000080
        /*0034*/ 	.word	0x00000001
        /*0038*/ 	.word	0x00000001


	//----- nvinfo : EIATTR_CBANK_PARAM_SIZE
	.align		4
.L_342:
        /*003c*/ 	.byte	0x03, 0x19
        /*003e*/ 	.short	0x0418


	//----- nvinfo : EIATTR_PARAM_CBANK
	.align		4
        /*0040*/ 	.byte	0x04, 0x0a
        /*0042*/ 	.short	(.L_344 - .L_343)
	.align		4
.L_343:
        /*0044*/ 	.word	index@(.nv.constant0._ZN7cutlass13device_kernelIN5flash19enable_sm80_to_sm89INS1_16FlashAttnFwdSm80INS1_25CollectiveMainloopFwdSm80ILi4ELi1ELb0EN4cute5tupleIJNS5_1CILi128EEENS7_ILi64EEES8_EEELi128ENS_10bfloat16_tEfNS_4arch4Sm80ELb0ELb0ELb0ELb0ELb1ELb0ELb1ELb1EEENS1_21CollectiveEpilogueFwdINS6_IJS8_S8_S9_EEENS6_IJNS7_ILi1EEESH_SH_EEESB_SD_Li128ELb0ELb1ELb1ELb0EEENS1_19SingleTileSchedulerILb0ELb1ELb1ELi128EEEEEEEEEvNT_6ParamsE)
        /*0048*/ 	.short	0x0210
        /*004a*/ 	.short	0x0418


	//----- nvinfo : EIATTR_SW_WAR
	.align		4
.L_344:
        /*004c*/ 	.byte	0x04, 0x36
        /*004e*/ 	.short	(.L_346 - .L_345)
.L_345:
        /*0050*/ 	.word	0x00000008
.L_346:


//--------------------- .nv.info._ZN7cutlass13device_kernelIN5flash19enable_sm80_to_sm89INS1_16FlashAttnFwdSm80INS1_25CollectiveMainloopFwdSm80ILi8ELi1ELb1EN4cute5tupleIJNS5_1CILi128EEENS7_ILi112EEES8_EEELi128ENS_10bfloat16_tEfNS_4arch4Sm80ELb0ELb0ELb0ELb1ELb1ELb0ELb1ELb1EEENS1_21CollectiveEpilogueFwdINS6_IJS8_S8_S9_EEENS6_IJNS7_ILi1EEESH_SH_EEESB_SD_Li256ELb1ELb1ELb1ELb0EEENS1_36VarlenDynamicPersistentTileSchedulerILi128ELi112ELi256ELi256ELb1ELb1ELb0ELb0ELb1ELb1EEEEEEEEEvNT_6ParamsE --------------------------
	.section	.nv.info._ZN7cutlass13device_kernelIN5flash19enable_sm80_to_sm89INS1_16FlashAttnFwdSm80INS1_25CollectiveMainloopFwdSm80ILi8ELi1ELb1EN4cute5tupleIJNS5_1CILi128EEENS7_ILi112EEES8_EEELi128ENS_10bfloat16_tEfNS_4arch4Sm80ELb0ELb0ELb0ELb1ELb1ELb0ELb1ELb1EEENS1_21CollectiveEpilogueFwdINS6_IJS8_S8_S9_EEENS6_IJNS7_ILi1EEESH_SH_EEESB_SD_Li256ELb1ELb1ELb1ELb0EEENS1_36VarlenDynamicPersistentTileSchedulerILi128ELi112ELi256ELi256ELb1ELb1ELb0ELb0ELb1ELb1EEEEEEEEEvNT_6ParamsE,"",@"SHT_CUDA_INFO"
	.sectionflags	@""
	.align	4


	//----- nvinfo : EIATTR_CUDA_API_VERSION
	.align		4
        /*0000*/ 	.byte	0x04, 0x37
        /*0002*/ 	.short	(.L_348 - .L_347)
.L_347:
        /*0004*/ 	.word	0x00000082


	//----- nvinfo : EIATTR_KPARAM_INFO
	.align		4
.L_348:
        /*0008*/ 	.byte	0x04, 0x17
        /*000a*/ 	.short	(.L_350 - .L_349)
.L_349:
        /*000c*/ 	.word	0x00000000
        /*0010*/ 	.short	0x0000
        /*0012*/ 	.short	0x0000
        /*0014*/ 	.byte	0x00, 0xf0, 0xe1, 0x10


	//----- nvinfo : EIATTR_SPARSE_MMA_MASK
	.align		4
.L_350:
        /*0018*/ 	.byte	0x03, 0x50
        /*001a*/ 	.short	0x0000


	//----- nvinfo : EIATTR_MAXREG_COUNT
	.align		4
        /*001c*/ 	.byte	0x03, 0x1b
        /*001e*/ 	.short	0x00ff


	//----- nvinfo : EIATTR_MERCURY_ISA_VERSION
	.align		4
        /*0020*/ 	.byte	0x03, 0x5f
        /*0022*/ 	.short	0x0101


	//----- nvinfo : EIATTR_EXIT_INSTR_OFFSETS
	.align		4
        /*0024*/ 	.byte	0x04, 0x1c
        /*0026*/ 	.short	(.L_352 - .L_351)


	//   ....[0]....
.L_351:
        /*0028*/ 	.word	0x00000010


	//----- nvinfo : EIATTR_MAX_THREADS
	.align		4
.L_352:
        /*002c*/ 	.byte	0x04, 0x05
        /*002e*/ 	.short	(.L_354 - .L_353)
.L_353:
        /*0030*/ 	.word	0x00000100
        /*0034*/ 	.word	0x00000001
        /*0038*/ 	.word	0x00000001


	//----- nvinfo : EIATTR_CBANK_PARAM_SIZE
	.align		4
.L_354:
        /*003c*/ 	.byte	0x03, 0x19
        /*003e*/ 	.short	0x0438


	//----- nvinfo : EIATTR_PARAM_CBANK
	.align		4
        /*0040*/ 	.byte	0x04, 0x0a
        /*0042*/ 	.short	(.L_356 - .L_355)
	.align		4
.L_355:
        /*0044*/ 	.word	index@(.nv.constant0._ZN7cutlass13device_kernelIN5flash19enable_sm80_to_sm89INS1_16FlashAttnFwdSm80INS1_25CollectiveMainloopFwdSm80ILi8ELi1ELb1EN4cute5tupleIJNS5_1CILi128EEENS7_ILi112EEES8_EEELi128ENS_10bfloat16_tEfNS_4arch4Sm80ELb0ELb0ELb0ELb1ELb1ELb0ELb1ELb1EEENS1_21CollectiveEpilogueFwdINS6_IJS8_S8_S9_EEENS6_IJNS7_ILi1EEESH_SH_EEESB_SD_Li256ELb1ELb1ELb1ELb0EEENS1_36VarlenDynamicPersistentTileSchedulerILi128ELi112ELi256ELi256ELb1ELb1ELb0ELb0ELb1ELb1EEEEEEEEEvNT_6ParamsE)
        /*0048*/ 	.short	0x0210
        /*004a*/ 	.short	0x0438


	//----- nvinfo : EIATTR_SW_WAR
	.align		4
.L_356:
        /*004c*/ 	.byte	0x04, 0x36
        /*004e*/ 	.short	(.L_358 - .L_357)
.L_357:
        /*0050*/ 	.word	0x00000008
.L_358:


//--------------------- .nv.info._ZN7cutlass13device_kernelIN5flash19enable_sm80_to_sm89INS1_16FlashAttnFwdSm80INS1_25CollectiveMainloopFwdSm80ILi8ELi1ELb1EN4cute5tupleIJNS5_1CILi128EEENS7_ILi112EEES8_EEELi128ENS_10bfloat16_tEfNS_4arch4Sm80ELb0ELb0ELb0ELb1ELb1ELb1ELb1ELb1EEENS1_21CollectiveEpilogueFwdINS6_IJS8_S8_S9_EEENS6_IJNS7_ILi1EEESH_SH_EEESB_SD_Li256ELb1ELb1ELb1ELb0EEENS1_36VarlenDynamicPersistentTileSchedulerILi128ELi112ELi256ELi256ELb1ELb1ELb0ELb0ELb1ELb1EEEEEEEEEvNT_6ParamsE --------------------------
	.section	.nv.info._ZN7cutlass13device_kernelIN5flash19enable_sm80_to_sm89INS1_16FlashAttnFwdSm80INS1_25CollectiveMainloopFwdSm80ILi8ELi1ELb1EN4cute5tupleIJNS5_1CILi128EEENS7_ILi112EEES8_EEELi128ENS_10bfloat16_tEfNS_4arch4Sm80ELb0ELb0ELb0ELb1ELb1ELb1ELb1ELb1EEENS1_21CollectiveEpilogueFwdINS6_IJS8_S8_S9_EEENS6_IJNS7_ILi1EEESH_SH_EEESB_SD_Li256ELb1ELb1ELb1ELb0EEENS1_36VarlenDynamicPersistentTileSchedulerILi128ELi112ELi256ELi256ELb1ELb1ELb0ELb0ELb1ELb1EEEEEEEEEvNT_6ParamsE,"",@"SHT_CUDA_INFO"
	.sectionflags	@""
	.align	4


	//----- nvinfo : EIATTR_CUDA_API_VERSION
	.align		4
        /*0000*/ 	.byte	0x04, 0x37
        /*0002*/ 	.short	(.L_360 - .L_359)
.L_359:
        /*0004*/ 	.word	0x00000082


	//----- nvinfo : EIATTR_KPARAM_INFO
	.align		4
.L_360:
        /*0008*/ 	.byte	0x04, 0x17
        /*000a*/ 	.short	(.L_362 - .L_361)
.L_361:
        /*000c*/ 	.word	0x00000000
        /*0010*/ 	.short	0x0000
        /*0012*/ 	.short	0x0000
        /*0014*/ 	.byte	0x00, 0xf0, 0xe1, 0x10


	//----- nvinfo : EIATTR_SPARSE_MMA_MASK
	.align		4
.L_362:
        /*0018*/ 	.byte	0x03, 0x50
        /*001a*/ 	.short	0x0000


	//----- nvinfo : EIATTR_MAXREG_COUNT
	.align		4
        /*001c*/ 	.byte	0x03, 0x1b
        /*001e*/ 	.short	0x00ff


	//----- nvinfo : EIATTR_MERCURY_ISA_VERSION
	.align		4
        /*0020*/ 	.byte	0x03, 0x5f
        /*0022*/ 	.short	0x0101


	//----- nvinfo : EIATTR_EXIT_INSTR_OFFSETS
	.align		4
        /*0024*/ 	.byte	0x04, 0x1c
        /*0026*/ 	.short	(.L_364 - .L_363)


	//   ....[0]....
.L_363:
        /*0028*/ 	.word	0x00000010


	//----- nvinfo : EIATTR_MAX_THREADS
	.align		4
.L_364:
        /*002c*/ 	.byte	0x04, 0x05
        /*002e*/ 	.short	(.L_366 - .L_365)
.L_365:
        /*0030*/ 	.word	0x00000100
        /*0034*/ 	.word	0x00000001
        /*0038*/ 	.word	0x00000001


	//----- nvinfo : EIATTR_CBANK_PARAM_SIZE
	.align		4
.L_366:
        /*003c*/ 	.byte	0x03, 0x19
        /*003e*/ 	.short	0x0438


	//----- nvinfo : EIATTR_PARAM_CBANK
	.align		4
        /*0040*/ 	.byte	0x04, 0x0a
        /*0042*/ 	.short	(.L_368 - .L_367)
	.align		4
.L_367:
        /*0044*/ 	.word	index@(.nv.constant0._ZN7cutlass13device_kernelIN5flash19enable_sm80_to_sm89INS1_16FlashAttnFwdSm80INS1_25CollectiveMainloopFwdSm80ILi8ELi1ELb1EN4cute5tupleIJNS5_1CILi128EEENS7_ILi112EEES8_EEELi128ENS_10bfloat16_tEfNS_4arch4Sm80ELb0ELb0ELb0ELb1ELb1ELb1ELb1ELb1EEENS1_21CollectiveEpilogueFwdINS6_IJS8_S8_S9_EEENS6_IJNS7_ILi1EEESH_SH_EEESB_SD_Li256ELb1ELb1ELb1ELb0EEENS1_36VarlenDynamicPersistentTileSchedulerILi128ELi112ELi256ELi256ELb1ELb1ELb0ELb0ELb1ELb1EEEEEEEEEvNT_6ParamsE)
        /*0048*/ 	.short	0x0210
        /*004a*/ 	.short	0x0438


	//----- nvinfo : EIATTR_SW_WAR
	.align		4
.L_368:
        /*004c*/ 	.byte	0x04, 0x36
        /*004e*/ 	.short	(.L_370 - .L_369)
.L_369:
        /*0050*/ 	.word	0x00000008
.L_370:


//--------------------- .nv.info._ZN7cutlass13device_kernelIN5flash19enable_sm80_to_sm89INS1_16FlashAttnFwdSm80INS1_25CollectiveMainloopFwdSm80ILi4ELi1ELb0EN4cute5tupleIJNS5_1CILi128EEENS7_ILi48EEES8_EEELi128ENS_10bfloat16_tEfNS_4arch4Sm80ELb0ELb1ELb0ELb0ELb1ELb0ELb1ELb1EEENS1_21CollectiveEpilogueFwdINS6_IJS8_S8_S9_EEENS6_IJNS7_ILi1EEESH_SH_EEESB_SD_Li128ELb0ELb1ELb1ELb0EEENS1_19SingleTileSchedulerILb0ELb1ELb1ELi128EEEEEEEEEvNT_6ParamsE --------------------------
	.section	.nv.info._ZN7cutlass13device_kernelIN5flash19enable_sm80_to_sm89INS1_16FlashAttnFwdSm80INS1_25CollectiveMainloopFwdSm80ILi4ELi1ELb0EN4cute5tupleIJNS5_1CILi128EEENS7_ILi48EEES8_EEELi128ENS_10bfloat16_tEfNS_4arch4Sm80ELb0ELb1ELb0ELb0ELb1ELb0ELb1ELb1EEENS1_21CollectiveEpilogueFwdINS6_IJS8_S8_S9_EEENS6_IJNS7_ILi1EEESH_SH_EEESB_SD_Li128ELb0ELb1ELb1ELb0EEENS1_19SingleTileSchedulerILb0ELb1ELb1ELi128EEEEEEEEEvNT_6ParamsE,"",@"SHT_CUDA_INFO"
	.sectionflags	@""
	.align	4


	//----- nvinfo : EIATTR_CUDA_API_VERSION
	.align		4
        /*0000*/ 	.byte	0x04, 0x37
        /*0002*/ 	.short	(.L_372 - .L_371)
.L_371:
        /*0004*/ 	.word	0x00000082


	//----- nvinfo : EIATTR_KPARAM_INFO
	.align		4
.L_372:
        /*0008*/ 	.byte	0x04, 0x17
        /*000a*/ 	.short	(.L_374 - .L_373)
.L_373:
        /*000c*/ 	.word	0x00000000
        /*0010*/ 	.short	0x0000
        /*0012*/ 	.short	0x0000
        /*0014*/ 	.byte	0x00, 0xf0, 0x61, 0x10


	//----- nvinfo : EIATTR_SPARSE_MMA_MASK
	.align		4
.L_374:
        /*0018*/ 	.byte	0x03, 0x50
        /*001a*/ 	.short	0x0000


	//----- nvinfo : EIATTR_MAXREG_COUNT
	.align		4
        /*001c*/ 	.byte	0x03, 0x1b
        /*001e*/ 	.short	0x00ff


	//----- nvinfo : EIATTR_MERCURY_ISA_VERSION
	.align		4
        /*0020*/ 	.byte	0x03, 0x5f
        /*0022*/ 	.short	0x0101


	//----- nvinfo : EIATTR_EXIT_INSTR_OFFSETS
	.align		4
        /*0024*/ 	.byte	0x04, 0x1c
        /*0026*/ 	.short	(.L_376 - .L_375)


	//   ....[0]....
.L_375:
        /*0028*/ 	.word	0x00000010


	//----- nvinfo : EIATTR_MAX_THREADS
	.align		4
.L_376:
        /*002c*/ 	.byte	0x04, 0x05
        /*002e*/ 	.short	(.L_378 - .L_377)
.L_377:
        /*0030*/ 	.word	0x00000080
        /*0034*/ 	.word	0x00000001
        /*0038*/ 	.word	0x00000001


	//----- nvinfo : EIATTR_CBANK_PARAM_SIZE
	.align		4
.L_378:
        /*003c*/ 	.byte	0x03, 0x19
        /*003e*/ 	.short	0x0418


	//----- nvinfo : EIATTR_PARAM_CBANK
	.align		4
        /*0040*/ 	.byte	0x04, 0x0a
        /*0042*/ 	.short	(.L_380 - .L_379)
	.align		4
.L_379:
        /*0044*/ 	.word	index@(.nv.constant0._ZN7cutlass13device_kernelIN5flash19enable_sm80_to_sm89INS1_16FlashAttnFwdSm80INS1_25CollectiveMainloopFwdSm80ILi4ELi1ELb0EN4cute5tupleIJNS5_1CILi128EEENS7_ILi48EEES8_EEELi128ENS_10bfloat16_tEfNS_4arch4Sm80ELb0ELb1ELb0ELb0ELb1ELb0ELb1ELb1EEENS1_21CollectiveEpilogueFwdINS6_IJS8_S8_S9_EEENS6_IJNS7_ILi1EEESH_SH_EEESB_SD_Li128ELb0ELb1ELb1ELb0EEENS1_19SingleTileSchedulerILb0ELb1ELb1ELi128EEEEEEEEEvNT_6ParamsE)
        /*0048*/ 	.short	0x0210
        /*004a*/ 	.short	0x0418


	//----- nvinfo : EIATTR_SW_WAR
	.align		4
.L_380:
        /*004c*/ 	.byte	0x04, 0x36
        /*004e*/ 	.short	(.L_382 - .L_381)
.L_381:
        /*0050*/ 	.word	0x00000008
.L_382:


//--------------------- .nv.info._ZN7cutlass13device_kernelIN5flash19enable_sm80_to_sm89INS1_16FlashAttnFwdSm80INS1_25CollectiveMainloopFwdSm80ILi8ELi1ELb1EN4cute5tupleIJNS5_1CILi128EEENS7_ILi96EEES8_EEELi128ENS_10bfloat16_tEfNS_4arch4Sm80ELb0ELb1ELb0ELb1ELb1ELb0ELb1ELb1EEENS1_21CollectiveEpilogueFwdINS6_IJS8_S8_S9_EEENS6_IJNS7_ILi1EEESH_SH_EEESB_SD_Li256ELb1ELb1ELb1ELb0EEENS1_36VarlenDynamicPersistentTileSchedulerILi128ELi96ELi256ELi256ELb1ELb1ELb0ELb1ELb0ELb1EEEEEEEEEvNT_6ParamsE --------------------------
	.section	.nv.info._ZN7cutlass13device_kernelIN5flash19enable_sm80_to_sm89INS1_16FlashAttnFwdSm80INS1_25CollectiveMainloopFwdSm80ILi8ELi1ELb1EN4cute5tupleIJNS5_1CILi128EEENS7_ILi96EEES8_EEELi128ENS_10bfloat16_tEfNS_4arch4Sm80ELb0ELb1ELb0ELb1ELb1ELb0ELb1ELb1EEENS1_21CollectiveEpilogueFwdINS6_IJS8_S8_S9_EEENS6_IJNS7_ILi1EEESH_SH_EEESB_SD_Li256ELb1ELb1ELb1ELb0EEENS1_36VarlenDynamicPersistentTileSchedulerILi128ELi96ELi256ELi256ELb1ELb1ELb0ELb1ELb0ELb1EEEEEEEEEvNT_6ParamsE,"",@"SHT_CUDA_INFO"
	.sectionflags	@""
	.align	4


	//----- nvinfo : EIATTR_CUDA_API_VERSION
	.align		4
        /*0000*/ 	.byte	0x04, 0x37
        /*0002*/ 	.short	(.L_384 - .L_383)
.L_383:
        /*0004*/ 	.word	0x00000082


	//----- nvinfo : EIATTR_KPARAM_INFO
	.align		4
.L_384:
        /*0008*/ 	.byte	0x04, 0x17
        /*000a*/ 	.short	(.L_386 - .L_385)
.L_385:
        /*000c*/ 	.word	0x00000000
        /*0010*/ 	.short	0x0000
        /*0012*/ 	.short	0x0000
        /*0014*/ 	.byte	0x00, 0xf0, 0xe1, 0x10


	//----- nvinfo : EIATTR_SPARSE_MMA_MASK
	.align		4
.L_386:
        /*0018*/ 	.byte	0x03, 0x50
        /*001a*/ 	.short	0x0000


	//----- nvinfo : EIATTR_MAXREG_COUNT
	.align		4
        /*001c*/ 	.byte	0x03, 0x1b
        /*001e*/ 	.short	0x00ff


	//----- nvinfo : EIATTR_MERCURY_ISA_VERSION
	.align		4
        /*0020*/ 	.byte	0x03, 0x5f
        /*0022*/ 	.short	0x0101


	//----- nvinfo : EIATTR_EXIT_INSTR_OFFSETS
	.align		4
        /*0024*/ 	.byte	0x04, 0x1c
        /*0026*/ 	.short	(.L_388 - .L_387)


	//   ....[0]....
.L_387:
        /*0028*/ 	.word	0x00000010


	//----- nvinfo : EIATTR_MAX_THREADS
	.align		4
.L_388:
        /*002c*/ 	.byte	0x04, 0x05
        /*002e*/ 	.short	(.L_390 - .L_389)
.L_389:
        /*0030*/ 	.word	0x00000100
        /*0034*/ 	.word	0x00000001
        /*0038*/ 	.word	0x00000001


	//----- nvinfo : EIATTR_CBANK_PARAM_SIZE
	.align		4
.L_390:
        /*003c*/ 	.byte	0x03, 0x19
        /*003e*/ 	.short	0x0438


	//----- nvinfo : EIATTR_PARAM_CBANK
	.align		4
        /*0040*/ 	.byte	0x04, 0x0a
        /*0042*/ 	.short	(.L_392 - .L_391)
	.align		4
.L_391:
        /*0044*/ 	.word	index@(.nv.constant0._ZN7cutlass13device_kernelIN5flash19enable_sm80_to_sm89INS1_16FlashAttnFwdSm80INS1_25CollectiveMainloopFwdSm80ILi8ELi1ELb1EN4cute5tupleIJNS5_1CILi128EEENS7_ILi96EEES8_EEELi128ENS_10bfloat16_tEfNS_4arch4Sm80ELb0ELb1ELb0ELb1ELb1ELb0ELb1ELb1EEENS1_21CollectiveEpilogueFwdINS6_IJS8_S8_S9_EEENS6_IJNS7_ILi1EEESH_SH_EEESB_SD_Li256ELb1ELb1ELb1ELb0EEENS1_36VarlenDynamicPersistentTileSchedulerILi128ELi96ELi256ELi256ELb1ELb1ELb0ELb1ELb0ELb1EEEEEEEEEvNT_6ParamsE)
        /*0048*/ 	.short	0x0210
        /*004a*/ 	.short	0x0438


	//----- nvinfo : EIATTR_SW_WAR
	.align		4
.L_392:
        /*004c*/ 	.byte	0x04, 0x36
        /*004e*/ 	.short	(.L_394 - .L_393)
.L_393:
        /*0050*/ 	.word	0x00000008
.L_394:


//--------------------- .nv.info._ZN7cutlass13device_kernelIN5flash19enable_sm80_to_sm89INS1_16FlashAttnFwdSm80INS1_25CollectiveMainloopFwdSm80ILi8ELi1ELb1EN4cute5tupleIJNS5_1CILi128EEENS7_ILi96EEES8_EEELi128ENS_10bfloat16_tEfNS_4arch4Sm80ELb0ELb1ELb0ELb1ELb1ELb1ELb1ELb1EEENS1_21CollectiveEpilogueFwdINS6_IJS8_S8_S9_EEENS6_IJNS7_ILi1EEESH_SH_EEESB_SD_Li256ELb1ELb1ELb1ELb0EEENS1_36VarlenDynamicPersistentTileSchedulerILi128ELi96ELi256ELi256ELb1ELb1ELb0ELb1ELb0ELb1EEEEEEEEEvNT_6ParamsE --------------------------
	.section	.nv.info._ZN7cutlass13device_kernelIN5flash19enable_sm80_to_sm89INS1_16FlashAttnFwdSm80INS1_25CollectiveMainloopFwdSm80ILi8ELi1ELb1EN4cute5tupleIJNS5_1CILi128EEENS7_ILi96EEES8_EEELi128ENS_10bfloat16_tEfNS_4arch4Sm80ELb0ELb1ELb0ELb1ELb1ELb1ELb1ELb1EEENS1_21CollectiveEpilogueFwdINS6_IJS8_S8_S9_EEENS6_IJNS7_ILi1EEESH_SH_EEESB_SD_Li256ELb1ELb1ELb1ELb0EEENS1_36VarlenDynamicPersistentTileSchedulerILi128ELi96ELi256ELi256ELb1ELb1ELb0ELb1ELb0ELb1EEEEEEEEEvNT_6ParamsE,"",@"SHT_CUDA_INFO"
	.sectionflags	@""
	.align	4


	//----- nvinfo : EIATTR_CUDA_API_VERSION
	.align		4
        /*0000*/ 	.byte	0x04, 0x37
        /*0002*/ 	.short	(.L_396 - .L_395)
.L_395:
        /*0004*/ 	.word	0x00000082


	//----- nvinfo : EIATTR_KPARAM_INFO
	.align		4
.L_396:
        /*0008*/ 	.byte	0x04, 0x17
        /*000a*/ 	.short	(.L_398 - .L_397)
.L_397:
        /*000c*/ 	.word	0x00000000
        /*0010*/ 	.short	0x0000
        /*0012*/ 	.short	0x0000
        /*0014*/ 	.byte	0x00, 0xf0, 0xe1, 0x10


	//----- nvinfo : EIATTR_SPARSE_MMA_MASK
	.align		4
.L_398:
        /*0018*/ 	.byte	0x03, 0x50
        /*001a*/ 	.short	0x0000


	//----- nvinfo : EIATTR_MAXREG_COUNT
	.align		4
        /*001c*/ 	.byte	0x03, 0x1b
        /*001e*/ 	.short	0x00ff


	//----- nvinfo : EIATTR_MERCURY_ISA_VERSION
	.align		4
        /*0020*/ 	.byte	0x03, 0x5f
        /*0022*/ 	.short	0x0101


	//----- nvinfo : EIATTR_EXIT_INSTR_OFFSETS
	.align		4
        /*0024*/ 	.byte	0x04, 0x1c
        /*0026*/ 	.short	(.L_400 - .L_399)


	//   ....[0]....
.L_399:
        /*0028*/ 	.word	0x00000010


	//----- nvinfo : EIATTR_MAX_THREADS
	.align		4
.L_400:
        /*002c*/ 	.byte	0x04, 0x05
        /*002e*/ 	.short	(.L_402 - .L_401)
.L_401:
        /*0030*/ 	.word	0x00000100
        /*0034*/ 	.word	0x00000001
        /*0038*/ 	.word	0x00000001


	//----- nvinfo : EIATTR_CBANK_PARAM_SIZE
	.align		4
.L_402:
        /*003c*/ 	.byte	0x03, 0x19
        /*003e*/ 	.short	0x0438


	//----- nvinfo : EIATTR_PARAM_CBANK
	.align		4
        /*0040*/ 	.byte	0x04, 0x0a
        /*0042*/ 	.short	(.L_404 - .L_403)
	.align		4
.L_403:
        /*0044*/ 	.word	index@(.nv.constant0._ZN7cutlass13device_kernelIN5flash19enable_sm80_to_sm89INS1_16FlashAttnFwdSm80INS1_25CollectiveMainloopFwdSm80ILi8ELi1ELb1EN4cute5tupleIJNS5_1CILi128EEENS7_ILi96EEES8_EEELi128ENS_10bfloat16_tEfNS_4arch4Sm80ELb0ELb1ELb0ELb1ELb1ELb1ELb1ELb1EEENS1_21CollectiveEpilogueFwdINS6_IJS8_S8_S9_EEENS6_IJNS7_ILi1EEESH_SH_EEESB_SD_Li256ELb1ELb1ELb1ELb0EEENS1_36VarlenDynamicPersistentTileSchedulerILi128ELi96ELi256ELi256ELb1ELb1ELb0ELb1ELb0ELb1EEEEEEEEEvNT_6ParamsE)
        /*0048*/ 	.short	0x0210
        /*004a*/ 	.short	0x0438


	//----- nvinfo : EIATTR_SW_WAR
	.align		4
.L_404:
        /*004c*/ 	.byte	0x04, 0x36
        /*004e*/ 	.short	(.L_406 - .L_405)
.L_405:
        /*0050*/ 	.word	0x00000008
.L_406:


//--------------------- .nv.info._ZN7cutlass13device_kernelIN5flash19enable_sm80_to_sm89INS1_16FlashAttnFwdSm80INS1_25CollectiveMainloopFwdSm80ILi4ELi1ELb0EN4cute5tupleIJNS5_1CILi128EEENS7_ILi64EEES8_EEELi128ENS_10bfloat16_tEfNS_4arch4Sm80ELb1ELb0ELb0ELb0ELb1ELb0ELb1ELb1EEENS1_21CollectiveEpilogueFwdINS6_IJS8_S8_S9_EEENS6_IJNS7_ILi1EEESH_SH_EEESB_SD_Li128ELb0ELb1ELb1ELb0EEENS1_30DynamicPersistentTileSchedulerILi128ELi128ELb1ELb1ELb0EEEEEEEEEvNT_6ParamsE --------------------------
	.section	.nv.info._ZN7cutlass13device_kernelIN5flash19enable_sm80_to_sm89INS1_16FlashAttnFwdSm80INS1_25CollectiveMainloopFwdSm80ILi4ELi1ELb0EN4cute5tupleIJNS5_1CILi128EEENS7_ILi64EEES8_EEELi128ENS_10bfloat16_tEfNS_4arch4Sm80ELb1ELb0ELb0ELb0ELb1ELb0ELb1ELb1EEENS1_21CollectiveEpilogueFwdINS6_IJS8_S8_S9_EEENS6_IJNS7_ILi1EEESH_SH_EEESB_SD_Li128ELb0ELb1ELb1ELb0EEENS1_30DynamicPersistentTileSchedulerILi128ELi128ELb1ELb1ELb0EEEEEEEEEvNT_6ParamsE,"",@"SHT_CUDA_INFO"
	.sectionflags	@""
	.align	4


	//----- nvinfo : EIATTR_CUDA_API_VERSION
	.align		4
        /*0000*/ 	.byte	0x04, 0x37
        /*0002*/ 	.short	(.L_408 - .L_407)
.L_407:
        /*0004*/ 	.word	0x00000082


	//----- nvinfo : EIATTR_KPARAM_INFO
	.align		4
.L_408:
        /*0008*/ 	.byte	0x04, 0x17
        /*000a*/ 	.short	(.L_410 - .L_409)
.L_409:
        /*000c*/ 	.word	0x00000000
        /*0010*/ 	.short	0x0000
        /*0012*/ 	.short	0x0000
        /*0014*/ 	.byte	0x00, 0xf0, 0xa1, 0x10


	//----- nvinfo : EIATTR_SPARSE_MMA_MASK
	.align		4
.L_410:
        /*0018*/ 	.byte	0x03, 0x50
        /*001a*/ 	.short	0x0000


	//----- nvinfo : EIATTR_MAXREG_COUNT
	.align		4
        /*001c*/ 	.byte	0x03, 0x1b
        /*001e*/ 	.short	0x00ff


	//----- nvinfo : EIATTR_MERCURY_ISA_VERSION
	.align		4
        /*0020*/ 	.byte	0x03, 0x5f
        /*0022*/ 	.short	0x0101


	//----- nvinfo : EIATTR_EXIT_INSTR_OFFSETS
	.align		4
        /*0024*/ 	.byte	0x04, 0x1c
        /*0026*/ 	.short	(.L_412 - .L_411)


	//   ....[0]....
.L_411:
        /*0028*/ 	.word	0x00000010


	//----- nvinfo : EIATTR_MAX_THREADS
	.align		4
.L_412:
        /*002c*/ 	.byte	0x04, 0x05
        /*002e*/ 	.short	(.L_414 - .L_413)
.L_413:
        /*0030*/ 	.word	0x00000080
        /*0034*/ 	.word	0x00000001
        /*0038*/ 	.word	0x00000001


	//----- nvinfo : EIATTR_CBANK_PARAM_SIZE
	.align		4
.L_414:
        /*003c*/ 	.byte	0x03, 0x19
        /*003e*/ 	.short	0x0428


	//----- nvinfo : EIATTR_PARAM_CBANK
	.align		4
        /*0040*/ 	.byte	0x04, 0x0a
        /*0042*/ 	.short	(.L_416 - .L_415)
	.align		4
.L_415:
        /*0044*/ 	.word	index@(.nv.constant0._ZN7cutlass13device_kernelIN5flash19enable_sm80_to_sm89INS1_16FlashAttnFwdSm80INS1_25CollectiveMainloopFwdSm80ILi4ELi1ELb0EN4cute5tupleIJNS5_1CILi128EEENS7_ILi64EEES8_EEELi128ENS_10bfloat16_tEfNS_4arch4Sm80ELb1ELb0ELb0ELb0ELb1ELb0ELb1ELb1EEENS1_21CollectiveEpilogueFwdINS6_IJS8_S8_S9_EEENS6_IJNS7_ILi1EEESH_SH_EEESB_SD_Li128ELb0ELb1ELb1ELb0EEENS1_30DynamicPersistentTileSchedulerILi128ELi128ELb1ELb1ELb0EEEEEEEEEvNT_6ParamsE)
        /*0048*/ 	.short	0x0210
        /*004a*/ 	.short	0x0428


	//----- nvinfo : EIATTR_SW_WAR
	.align		4
.L_416:
        /*004c*/ 	.byte	0x04, 0x36
        /*004e*/ 	.short	(.L_418 - .L_417)
.L_417:
        /*0050*/ 	.word	0x00000008
.L_418:


//--------------------- .nv.info._ZN7cutlass13device_kernelIN5flash19enable_sm80_to_sm89INS1_16FlashAttnFwdSm80INS1_25CollectiveMainloopFwdSm80ILi8ELi1ELb1EN4cute5tupleIJNS5_1CILi128EEENS7_ILi112EEES8_EEELi128ENS_10bfloat16_tEfNS_4arch4Sm80ELb1ELb0ELb0ELb1ELb1ELb0ELb1ELb1EEENS1_21CollectiveEpilogueFwdINS6_IJS8_S8_S9_EEENS6_IJNS7_ILi1EEESH_SH_EEESB_SD_Li256ELb1ELb1ELb1ELb0EEENS1_36VarlenDynamicPersistentTileSchedulerILi128ELi112ELi256ELi256ELb1ELb1ELb0ELb1ELb1ELb1EEEEEEEEEvNT_6ParamsE --------------------------
	.section	.nv.info._ZN7cutlass13device_kernelIN5flash19enable_sm80_to_sm89INS1_16FlashAttnFwdSm80INS1_25CollectiveMainloopFwdSm80ILi8ELi1ELb1EN4cute5tupleIJNS5_1CILi128EEENS7_ILi112EEES8_EEELi128ENS_10bfloat16_tEfNS_4arch4Sm80ELb1ELb0ELb0ELb1ELb1ELb0ELb1ELb1EEENS1_21CollectiveEpilogueFwdINS6_IJS8_S8_S9_EEENS6_IJNS7_ILi1EEESH_SH_EEESB_SD_Li256ELb1ELb1ELb1ELb0EEENS1_36VarlenDynamicPersistentTileSchedulerILi128ELi112ELi256ELi256ELb1ELb1ELb0ELb1ELb1ELb1EEEEEEEEEvNT_6ParamsE,"",@"SHT_CUDA_INFO"
	.sectionflags	@""
	.align	4


	//----- nvinfo : EIATTR_CUDA_API_VERSION
	.align		4
        /*0000*/ 	.byte	0x04, 0x37
        /*0002*/ 	.short	(.L_420 - .L_419)
.L_419:
        /*0004*/ 	.word	0x00000082


	//----- nvinfo : EIATTR_KPARAM_INFO
	.align		4
.L_420:
        /*0008*/ 	.byte	0x04, 0x17
        /*000a*/ 	.short	(.L_422 - .L_421)
.L_421:
        /*000c*/ 	.word	0x00000000
        /*0010*/ 	.short	0x0000
        /*0012*/ 	.short	0x0000
        /*0014*/ 	.byte	0x00, 0xf0, 0xe1, 0x10


	//----- nvinfo : EIATTR_SPARSE_MMA_MASK
	.align		4
.L_422:
        /*0018*/ 	.byte	0x03, 0x50
        /*001a*/ 	.short	0x0000


	//----- nvinfo : EIATTR_MAXREG_COUNT
	.align		4
        /*001c*/ 	.byte	0x03, 0x1b
        /*001e*/ 	.short	0x00ff


	//----- nvinfo : EIATTR_MERCURY_ISA_VERSION
	.align		4
        /*0020*/ 	.byte	0x03, 0x5f
        /*0022*/ 	.short	0x0101


	//----- nvinfo : EIATTR_EXIT_INSTR_OFFSETS
	.align		4
        /*0024*/ 	.byte	0x04, 0x1c
        /*0026*/ 	.short	(.L_424 - .L_423)


	//   ....[0]....
.L_423:
        /*0028*/ 	.word	0x00000010


	//----- nvinfo : EIATTR_MAX_THREADS
	.align		4
.L_424:
        /*002c*/ 	.byte	0x04, 0x05
        /*002e*/ 	.short	(.L_426 - .L_425)
.L_425:
        /*0030*/ 	.word	0x00000100
        /*0034*/ 	.word	0x00000001
        /*0038*/ 	.word	0x00000001


	//----- nvinfo : EIATTR_CBANK_PARAM_SIZE
	.align		4
.L_426:
        /*003c*/ 	.byte	0x03, 0x19
        /*003e*/ 	.short	0x0438


	//----- nvinfo : EIATTR_PARAM_CBANK
	.align		4
        /*0040*/ 	.byte	0x04, 0x0a
        /*0042*/ 	.short	(.L_428 - .L_427)
	.align		4
.L_427:
        /*0044*/ 	.word	index@(.nv.constant0._ZN7cutlass13device_kernelIN5flash19enable_sm80_to_sm89INS1_16FlashAttnFwdSm80INS1_25CollectiveMainloopFwdSm80ILi8ELi1ELb1EN4cute5tupleIJNS5_1CILi128EEENS7_ILi112EEES8_EEELi128ENS_10bfloat16_tEfNS_4arch4Sm80ELb1ELb0ELb0ELb1ELb1ELb0ELb1ELb1EEENS1_21CollectiveEpilogueFwdINS6_IJS8_S8_S9_EEENS6_IJNS7_ILi1EEESH_SH_EEESB_SD_Li256ELb1ELb1ELb1ELb0EEENS1_36VarlenDynamicPersistentTileSchedulerILi128ELi112ELi256ELi256ELb1ELb1ELb0ELb1ELb1ELb1EEEEEEEEEvNT_6ParamsE)
        /*0048*/ 	.short	0x0210
        /*004a*/ 	.short	0x0438


	//----- nvinfo : EIATTR_SW_WAR
	.align		4
.L_428:
        /*004c*/ 	.byte	0x04, 0x36
        /*004e*/ 	.short	(.L_430 - .L_429)
.L_429:
        /*0050*/ 	.word	0x00000008
.L_430:


//--------------------- .nv.info._ZN7cutlass13device_kernelIN5flash19enable_sm80_to_sm89INS1_16FlashAttnFwdSm80INS1_25CollectiveMainloopFwdSm80ILi8ELi1ELb1EN4cute5tupleIJNS5_1CILi128EEENS7_ILi112EEES8_EEELi128ENS_10bfloat16_tEfNS_4arch4Sm80ELb1ELb0ELb0ELb1ELb1ELb1ELb1ELb1EEENS1_21CollectiveEpilogueFwdINS6_IJS8_S8_S9_EEENS6_IJNS7_ILi1EEESH_SH_EEESB_SD_Li256ELb1ELb1ELb1ELb0EEENS1_36VarlenDynamicPersistentTileSchedulerILi128ELi112ELi256ELi256ELb1ELb1ELb0ELb1ELb1ELb1EEEEEEEEEvNT_6ParamsE --------------------------
	.section	.nv.info._ZN7cutlass13device_kernelIN5flash19enable_sm80_to_sm89INS1_16FlashAttnFwdSm80INS1_25CollectiveMainloopFwdSm80ILi8ELi1ELb1EN4cute5tupleIJNS5_1CILi128EEENS7_ILi112EEES8_EEELi128ENS_10bfloat16_tEfNS_4arch4Sm80ELb1ELb0ELb0ELb1ELb1ELb1ELb1ELb1EEENS1_21CollectiveEpilogueFwdINS6_IJS8_S8_S9_EEENS6_IJNS7_ILi1EEESH_SH_EEESB_SD_Li256ELb1ELb1ELb1ELb0EEENS1_36VarlenDynamicPersistentTileSchedulerILi128ELi112ELi256ELi256ELb1ELb1ELb0ELb1ELb1ELb1EEEEEEEEEvNT_6ParamsE,"",@"SHT_CUDA_INFO"
	.sectionflags	@""
	.align	4


	//----- nvinfo : EIATTR_CUDA_API_VERSION
	.align		4
        /*0000*/ 	.byte	0x04, 0x37
        /*0002*/ 	.short	(.L_432 - .L_431)
.L_431:
        /*0004*/ 	.word	0x00000082


	//----- nvinfo : EIATTR_KPARAM_INFO
	.align		4
.L_432:
        /*0008*/ 	.byte	0x04, 0x17
        /*000a*/ 	.short	(.L_434 - .L_433)
.L_433:
        /*000c*/ 	.word	0x00000000
        /*0010*/ 	.short	0x0000
        /*0012*/ 	.short	0x0000
        /*0014*/ 	.byte	0x00, 0xf0, 0xe1, 0x10


	//----- nvinfo : EIATTR_SPARSE_MMA_MASK
	.align		4
.L_434:
        /*0018*/ 	.byte	0x03, 0x50
        /*001a*/ 	.short	0x0000


	//----- nvinfo : EIATTR_MAXREG_COUNT
	.align		4
        /*001c*/ 	.byte	0x03, 0x1b
        /*001e*/ 	.short	0x00ff


	//----- nvinfo : EIATTR_MERCURY_ISA_VERSION
	.align		4
        /*0020*/ 	.byte	0x03, 0x5f
        /*0022*/ 	.short	0x0101


	//----- nvinfo : EIATTR_EXIT_INSTR_OFFSETS
	.align		4
        /*0024*/ 	.byte	0x04, 0x1c
        /*0026*/ 	.short	(.L_436 - .L_435)


	//   ....[0]....
.L_435:
        /*0028*/ 	.word	0x00000010


	//----- nvinfo : EIATTR_MAX_THREADS
	.align		4
.L_436:
        /*002c*/ 	.byte	0x04, 0x05
        /*002e*/ 	.short	(.L_438 - .L_437)
.L_437:
        /*0030*/ 	.word	0x00000100
        /*0034*/ 	.word	0x00000001
        /*0038*/ 	.word	0x00000001


	//----- nvinfo : EIATTR_CBANK_PARAM_SIZE
	.align		4
.L_438:
        /*003c*/ 	.byte	0x03, 0x19
        /*003e*/ 	.short	0x0438


	//----- nvinfo : EIATTR_PARAM_CBANK
	.align		4
        /*0040*/ 	.byte	0x04, 0x0a
        /*0042*/ 	.short	(.L_440 - .L_439)
	.align		4
.L_439:
        /*0044*/ 	.word	index@(.nv.constant0._ZN7cutlass13device_kernelIN5flash19enable_sm80_to_sm89INS1_16FlashAttnFwdSm80INS1_25CollectiveMainloopFwdSm80ILi8ELi1ELb1EN4cute5tupleIJNS5_1CILi128EEENS7_ILi112EEES8_EEELi128ENS_10bfloat16_tEfNS_4arch4Sm80ELb1ELb0ELb0ELb1ELb1ELb1ELb1ELb1EEENS1_21CollectiveEpilogueFwdINS6_IJS8_S8_S9_EEENS6_IJNS7_ILi1EEESH_SH_EEESB_SD_Li256ELb1ELb1ELb1ELb0EEENS1_36VarlenDynamicPersistentTileSchedulerILi128ELi112ELi256ELi256ELb1ELb1ELb0ELb1ELb1ELb1EEEEEEEEEvNT_6ParamsE)
        /*0048*/ 	.short	0x0210
        /*004a*/ 	.short	0x0438


	//----- nvinfo : EIATTR_SW_WAR
	.align		4
.L_440:
        /*004c*/ 	.byte	0x04, 0x36
        /*004e*/ 	.short	(.L_442 - .L_441)
.L_441:
        /*0050*/ 	.word	0x00000008
.L_442:


//--------------------- .nv.callgraph             --------------------------
	.section	.nv.callgraph,"",@"SHT_CUDA_CALLGRAPH"
	.align	4
	.sectionentsize	8
	.align		4
        /*0000*/ 	.word	0x00000000
	.align		4
        /*0004*/ 	.word	0xffffffff
	.align		4
        /*0008*/ 	.word	0x00000000
	.align		4
        /*000c*/ 	.word	0xfffffffe
	.align		4
        /*0010*/ 	.word	0x00000000
	.align		4
        /*0014*/ 	.word	0xfffffffd
	.align		4
        /*0018*/ 	.word	0x00000000
	.align		4
        /*001c*/ 	.word	0xfffffffc


//--------------------- .nv.constant4             --------------------------
	.section	.nv.constant4,"a",@progbits
	.align	8
	.align		8
.nv.constant4:
        /*0000*/ 	.dword	_ZN89_INTERNAL_a6ef3756_53_flash_fwd_hdim128_bf16_paged_split_softcapall_sm80_cu_cf07d2ef_33924cuda3std3__45__cpo5beginE
	.align		8
        /*0008*/ 	.dword	_ZN89_INTERNAL_a6ef3756_53_flash_fwd_hdim128_bf16_paged_split_softcapall_sm80_cu_cf07d2ef_33924cuda3std3__45__cpo3endE
	.align		8
        /*0010*/ 	.dword	_ZN89_INTERNAL_a6ef3756_53_flash_fwd_hdim128_bf16_paged_split_softcapall_sm80_cu_cf07d2ef_33924cuda3std3__45__cpo6cbeginE
	.align		8
        /*0018*/ 	.dword	_ZN89_INTERNAL_a6ef3756_53_flash_fwd_hdim128_bf16_paged_split_softcapall_sm80_cu_cf07d2ef_33924cuda3std3__45__cpo4cendE
	.align		8
        /*0020*/ 	.dword	_ZN89_INTERNAL_a6ef3756_53_flash_fwd_hdim128_bf16_paged_split_softcapall_sm80_cu_cf07d2ef_33924cuda3std3__491_GLOBAL__N__a6ef3756_53_flash_fwd_hdim128_bf16_paged_split_softcapall_sm80_cu_cf07d2ef_33926ignoreE
	.align		8
        /*0028*/ 	.dword	_ZN89_INTERNAL_a6ef3756_53_flash_fwd_hdim128_bf16_paged_split_softcapall_sm80_cu_cf07d2ef_33924cuda3std3__419piecewise_constructE
	.align		8
        /*0030*/ 	.dword	_ZN89_INTERNAL_a6ef3756_53_flash_fwd_hdim128_bf16_paged_split_softcapall_sm80_cu_cf07d2ef_33924cuda3std3__48in_placeE
	.align		8
        /*0038*/ 	.dword	_ZN89_INTERNAL_a6ef3756_53_flash_fwd_hdim128_bf16_paged_split_softcapall_sm80_cu_cf07d2ef_33924cuda3std6ranges3__45__cpo4swapE
	.align		8
        /*0040*/ 	.dword	_ZN89_INTERNAL_a6ef3756_53_flash_fwd_hdim128_bf16_paged_split_softcapall_sm80_cu_cf07d2ef_33924cuda3std6ranges3__45__cpo9iter_moveE
	.align		8
        /*0048*/ 	.dword	_ZN89_INTERNAL_a6ef3756_53_flash_fwd_hdim128_bf16_paged_split_softcapall_sm80_cu_cf07d2ef_33924cute7productE
	.align		8
        /*0050*/ 	.dword	_ZN89_INTERNAL_a6ef3756_53_flash_fwd_hdim128_bf16_paged_split_softcapall_sm80_cu_cf07d2ef_33924cute1_E


//--------------------- .text._ZN7cutlass13device_kernelIN5flash19enable_sm80_to_sm89INS1_16FlashAttnFwdSm80INS1_25CollectiveMainloopFwdSm80ILi8ELi1ELb1EN4cute5tupleIJNS5_1CILi128EEES8_S8_EEELi128ENS_10bfloat16_tEfNS_4arch4Sm80ELb0ELb0ELb1ELb0ELb1ELb0ELb1ELb1EEENS1_21CollectiveEpilogueFwdIS9_NS6_IJNS7_ILi1EEESF_SF_EEESA_SC_Li256ELb0ELb1ELb1ELb0EEENS1_19SingleTileSchedulerILb0ELb1ELb1ELi128EEEEEEEEEvNT_6ParamsE --------------------------
	.section	.text._ZN7cutlass13device_kernelIN5flash19enable_sm80_to_sm89INS1_16FlashAttnFwdSm80INS1_25CollectiveMainloopFwdSm80ILi8ELi1ELb1EN4cute5tupleIJNS5_1CILi128EEES8_S8_EEELi128ENS_10bfloat16_tEfNS_4arch4Sm80ELb0ELb0ELb1ELb0ELb1ELb0ELb1ELb1EEENS1_21CollectiveEpilogueFwdIS9_NS6_IJNS7_ILi1EEESF_SF_EEESA_SC_Li256ELb0ELb1ELb1ELb0EEENS1_19SingleTileSchedulerILb0ELb1ELb1ELi128EEEEEEEEEvNT_6ParamsE,"ax",@progbits
	.align	128
.text._ZN7cutlass13device_kernelIN5flash19enable_sm80_to_sm89INS1_16FlashAttnFwdSm80INS1_25CollectiveMainloopFwdSm80ILi8ELi1ELb1EN4cute5tupleIJNS5_1CILi128EEES8_S8_EEELi128ENS_10bfloat16_tEfNS_4arch4Sm80ELb0ELb0ELb1ELb0ELb1ELb0ELb1ELb1EEENS1_21CollectiveEpilogueFwdIS9_NS6_IJNS7_ILi1EEESF_SF_EEESA_SC_Li256ELb0ELb1ELb1ELb0EEENS1_19SingleTileSchedulerILb0ELb1ELb1ELi128EEEEEEEEEvNT_6ParamsE:
        .type           _ZN7cutlass13device_kernelIN5flash19enable_sm80_to_sm89INS1_16FlashAttnFwdSm80INS1_25CollectiveMainloopFwdSm80ILi8ELi1ELb1EN4cute5tupleIJNS5_1CILi128EEES8_S8_EEELi128ENS_10bfloat16_tEfNS_4arch4Sm80ELb0ELb0ELb1ELb0ELb1ELb0ELb1ELb1EEENS1_21CollectiveEpilogueFwdIS9_NS6_IJNS7_ILi1EEESF_SF_EEESA_SC_Li256ELb0ELb1ELb1ELb0EEENS1_19SingleTileSchedulerILb0ELb1ELb1ELi128EEEEEEEEEvNT_6ParamsE,@function
        .size           _ZN7cutlass13device_kernelIN5flash19enable_sm80_to_sm89INS1_16FlashAttnFwdSm80INS1_25CollectiveMainloopFwdSm80ILi8ELi1ELb1EN4cute5tupleIJNS5_1CILi128EEES8_S8_EEELi128ENS_10bfloat16_tEfNS_4arch4Sm80ELb0ELb0ELb1ELb0ELb1ELb0ELb1ELb1EEENS1_21CollectiveEpilogueFwdIS9_NS6_IJNS7_ILi1EEESF_SF_EEESA_SC_Li256ELb0ELb1ELb1ELb0EEENS1_19SingleTileSchedulerILb0ELb1ELb1ELi128EEEEEEEEEvNT_6ParamsE,(.L_x_24 - _ZN7cutlass13device_kernelIN5flash19enable_sm80_to_sm89INS1_16FlashAttnFwdSm80INS1_25CollectiveMainloopFwdSm80ILi8ELi1ELb1EN4cute5tupleIJNS5_1CILi128EEES8_S8_EEELi128ENS_10bfloat16_tEfNS_4arch4Sm80ELb0ELb0ELb1ELb0ELb1ELb0ELb1ELb1EEENS1_21CollectiveEpilogueFwdIS9_NS6_IJNS7_ILi1EEESF_SF_EEESA_SC_Li256ELb0ELb1ELb1ELb0EEENS1_19SingleTileSchedulerILb0ELb1ELb1ELi128EEEEEEEEEvNT_6ParamsE)
        .other          _ZN7cutlass13device_kernelIN5flash19enable_sm80_to_sm89INS1_16FlashAttnFwdSm80INS1_25CollectiveMainloopFwdSm80ILi8ELi1ELb1EN4cute5tupleIJNS5_1CILi128EEES8_S8_EEELi128ENS_10bfloat16_tEfNS_4arch4Sm80ELb0ELb0ELb1ELb0ELb1ELb0ELb1ELb1EEENS1_21CollectiveEpilogueFwdIS9_NS6_IJNS7_ILi1EEESF_SF_EEESA_SC_Li256ELb0ELb1ELb1ELb0EEENS1_19SingleTileSchedulerILb0ELb1ELb1ELi128EEEEEEEEEvNT_6ParamsE,@"STO_CUDA_ENTRY STV_DEFAULT"
_ZN7cutlass13device_kernelIN5flash19enable_sm80_to_sm89INS1_16FlashAttnFwdSm80INS1_25CollectiveMainloopFwdSm80ILi8ELi1ELb1EN4cute5tupleIJNS5_1CILi128EEES8_S8_EEELi128ENS_10bfloat16_tEfNS_4arch4Sm80ELb0ELb0ELb1ELb0ELb1ELb0ELb1ELb1EEENS1_21CollectiveEpilogueFwdIS9_NS6_IJNS7_ILi1EEESF_SF_EEESA_SC_Li256ELb0ELb1ELb1ELb0EEENS1_19SingleTileSchedulerILb0ELb1ELb1ELi128EEEEEEEEEvNT_6ParamsE:
[----:B------:R-:W-:Y:S01]  /*0000*/  LDC R1, c[0x0][0x28] ;  /* 0x00000a00ff017b82 */ /* 0x000fe20000000800 */
[----:B------:R-:W-:Y:S05]  /*0010*/  EXIT ;  /* 0x000000000000794d */ /* 0x000fea0003800000 */
.L_x_0:
[----:B------:R-:W-:-:S00]  /*0020*/  BRA `(.L_x_0) ;  /* 0xfffffffc00fc7947 */ /* 0x000fc0000383ffff */
[----:B------:R-:W-:-:S00]  /*0030*/  NOP ;  /* 0x0000000000007918 */ /* 0x000fc00000000000 */
        /* <DEDUP_REMOVED lines=12> */
.L_x_24:


//--------------------- .text._ZN7cutlass13device_kernelIN5flash19enable_sm80_to_sm89INS1_16FlashAttnFwdSm80INS1_25CollectiveMainloopFwdSm80ILi8ELi1ELb1EN4cute5tupleIJNS5_1CILi128EEENS7_ILi96EEES8_EEELi128ENS_10bfloat16_tEfNS_4arch4Sm80ELb0ELb1ELb1ELb0ELb1ELb0ELb1ELb1EEENS1_21CollectiveEpilogueFwdINS6_IJS8_S8_S9_EEENS6_IJNS7_ILi1EEESH_SH_EEESB_SD_Li256ELb0ELb1ELb1ELb0EEENS1_19SingleTileSchedulerILb0ELb1ELb1ELi128EEEEEEEEEvNT_6ParamsE --------------------------
	.section	.text._ZN7cutlass13device_kernelIN5flash19enable_sm80_to_sm89INS1_16FlashAttnFwdSm80INS1_25CollectiveMainloopFwdSm80ILi8ELi1ELb1EN4cute5tupleIJNS5_1CILi128EEENS7_ILi96EEES8_EEELi128ENS_10bfloat16_tEfNS_4arch4Sm80ELb0ELb1ELb1ELb0ELb1ELb0ELb1ELb1EEENS1_21CollectiveEpilogueFwdINS6_IJS8_S8_S9_EEENS6_IJNS7_ILi1EEESH_SH_EEESB_SD_Li256ELb0ELb1ELb1ELb0EEENS1_19SingleTileSchedulerILb0ELb1ELb1ELi128EEEEEEEEEvNT_6ParamsE,"ax",@progbits
	.align	128
.text._ZN7cutlass13device_kernelIN5flash19enable_sm80_to_sm89INS1_16FlashAttnFwdSm80INS1_25CollectiveMainloopFwdSm80ILi8ELi1ELb1EN4cute5tupleIJNS5_1CILi128EEENS7_ILi96EEES8_EEELi128ENS_10bfloat16_tEfNS_4arch4Sm80ELb0ELb1ELb1ELb0ELb1ELb0ELb1ELb1EEENS1_21CollectiveEpilogueFwdINS6_IJS8_S8_S9_EEENS6_IJNS7_ILi1EEESH_SH_EEESB_SD_Li256ELb0ELb1ELb1ELb0EEENS1_19SingleTileSchedulerILb0ELb1ELb1ELi128EEEEEEEEEvNT_6ParamsE:
        .type           _ZN7cutlass13device_kernelIN5flash19enable_sm80_to_sm89INS1_16FlashAttnFwdSm80INS1_25CollectiveMainloopFwdSm80ILi8ELi1ELb1EN4cute5tupleIJNS5_1CILi128EEENS7_ILi96EEES8_EEELi128ENS_10bfloat16_tEfNS_4arch4Sm80ELb0ELb1ELb1ELb0ELb1ELb0ELb1ELb1EEENS1_21CollectiveEpilogueFwdINS6_IJS8_S8_S9_EEENS6_IJNS7_ILi1EEESH_SH_EEESB_SD_Li256ELb0ELb1ELb1ELb0EEENS1_19SingleTileSchedulerILb0ELb1ELb1ELi128EEEEEEEEEvNT_6ParamsE,@function
        .size           _ZN7cutlass13device_kernelIN5flash19enable_sm80_to_sm89INS1_16FlashAttnFwdSm80INS1_25CollectiveMainloopFwdSm80ILi8ELi1ELb1EN4cute5tupleIJNS5_1CILi128EEENS7_ILi96EEES8_EEELi128ENS_10bfloat16_tEfNS_4arch4Sm80ELb0ELb1ELb1ELb0ELb1ELb0ELb1ELb1EEENS1_21CollectiveEpilogueFwdINS6_IJS8_S8_S9_EEENS6_IJNS7_ILi1EEESH_SH_EEESB_SD_Li256ELb0ELb1ELb1ELb0EEENS1_19SingleTileSchedulerILb0ELb1ELb1ELi128EEEEEEEEEvNT_6ParamsE,(.L_x_25 - _ZN7cutlass13device_kernelIN5flash19enable_sm80_to_sm89INS1_16FlashAttnFwdSm80INS1_25CollectiveMainloopFwdSm80ILi8ELi1ELb1EN4cute5tupleIJNS5_1CILi128EEENS7_ILi96EEES8_EEELi128ENS_10bfloat16_tEfNS_4arch4Sm80ELb0ELb1ELb1ELb0ELb1ELb0ELb1ELb1EEENS1_21CollectiveEpilogueFwdINS6_IJS8_S8_S9_EEENS6_IJNS7_ILi1EEESH_SH_EEESB_SD_Li256ELb0ELb1ELb1ELb0EEENS1_19SingleTileSchedulerILb0ELb1ELb1ELi128EEEEEEEEEvNT_6ParamsE)
        .other          _ZN7cutlass13device_kernelIN5flash19enable_sm80_to_sm89INS1_16FlashAttnFwdSm80INS1_25CollectiveMainloopFwdSm80ILi8ELi1ELb1EN4cute5tupleIJNS5_1CILi128EEENS7_ILi96EEES8_EEELi128ENS_10bfloat16_tEfNS_4arch4Sm80ELb0ELb1ELb1ELb0ELb1ELb0ELb1ELb1EEENS1_21CollectiveEpilogueFwdINS6_IJS8_S8_S9_EEENS6_IJNS7_ILi1EEESH_SH_EEESB_SD_Li256ELb0ELb1ELb1ELb0EEENS1_19SingleTileSchedulerILb0ELb1ELb1ELi128EEEEEEEEEvNT_6ParamsE,@"STO_CUDA_ENTRY STV_DEFAULT"
_ZN7cutlass13device_kernelIN5flash19enable_sm80_to_sm89INS1_16FlashAttnFwdSm80INS1_25CollectiveMainloopFwdSm80ILi8ELi1ELb1EN4cute5tupleIJNS5_1CILi128EEENS7_ILi96EEES8_EEELi128ENS_10bfloat16_tEfNS_4arch4Sm80ELb0ELb1ELb1ELb0ELb1ELb0ELb1ELb1EEENS1_21CollectiveEpilogueFwdINS6_IJS8_S8_S9_EEENS6_IJNS7_ILi1EEESH_SH_EEESB_SD_Li256ELb0ELb1ELb1ELb0EEENS1_19SingleTileSchedulerILb0ELb1ELb1ELi128EEEEEEEEEvNT_6ParamsE:
[----:B------:R-:W-:Y:S01]  /*0000*/  LDC R1, c[0x0][0x28] ;  /* 0x00000a00ff017b82 */ /* 0x000fe20000000800 */
[----:B------:R-:W-:Y:S05]  /*0010*/  EXIT ;  /* 0x000000000000794d */ /* 0x000fea0003800000 */
.L_x_1:
        /* <DEDUP_REMOVED lines=14> */
.L_x_25:


//--------------------- .text._ZN7cutlass13device_kernelIN5flash19enable_sm80_to_sm89INS1_16FlashAttnFwdSm80INS1_25CollectiveMainloopFwdSm80ILi8ELi1ELb1EN4cute5tupleIJNS5_1CILi128EEES8_S8_EEELi128ENS_10bfloat16_tEfNS_4arch4Sm80ELb1ELb0ELb1ELb0ELb1ELb0ELb1ELb1EEENS1_21CollectiveEpilogueFwdIS9_NS6_IJNS7_ILi1EEESF_SF_EEESA_SC_Li256ELb0ELb1ELb1ELb0EEENS1_30DynamicPersistentTileSchedulerILi256ELi256ELb1ELb1ELb0EEEEEEEEEvNT_6ParamsE --------------------------
	.section	.text._ZN7cutlass13device_kernelIN5flash19enable_sm80_to_sm89INS1_16FlashAttnFwdSm80INS1_25CollectiveMainloopFwdSm80ILi8ELi1ELb1EN4cute5tupleIJNS5_1CILi128EEES8_S8_EEELi128ENS_10bfloat16_tEfNS_4arch4Sm80ELb1ELb0ELb1ELb0ELb1ELb0ELb1ELb1EEENS1_21CollectiveEpilogueFwdIS9_NS6_IJNS7_ILi1EEESF_SF_EEESA_SC_Li256ELb0ELb1ELb1ELb0EEENS1_30DynamicPersistentTileSchedulerILi256ELi256ELb1ELb1ELb0EEEEEEEEEvNT_6ParamsE,"ax",@progbits
	.align	128
.text._ZN7cutlass13device_kernelIN5flash19enable_sm80_to_sm89INS1_16FlashAttnFwdSm80INS1_25CollectiveMainloopFwdSm80ILi8ELi1ELb1EN4cute5tupleIJNS5_1CILi128EEES8_S8_EEELi128ENS_10bfloat16_tEfNS_4arch4Sm80ELb1ELb0ELb1ELb0ELb1ELb0ELb1ELb1EEENS1_21CollectiveEpilogueFwdIS9_NS6_IJNS7_ILi1EEESF_SF_EEESA_SC_Li256ELb0ELb1ELb1ELb0EEENS1_30DynamicPersistentTileSchedulerILi256ELi256ELb1ELb1ELb0EEEEEEEEEvNT_6ParamsE:
        .type           _ZN7cutlass13device_kernelIN5flash19enable_sm80_to_sm89INS1_16FlashAttnFwdSm80INS1_25CollectiveMainloopFwdSm80ILi8ELi1ELb1EN4cute5tupleIJNS5_1CILi128EEES8_S8_EEELi128ENS_10bfloat16_tEfNS_4arch4Sm80ELb1ELb0ELb1ELb0ELb1ELb0ELb1ELb1EEENS1_21CollectiveEpilogueFwdIS9_NS6_IJNS7_ILi1EEESF_SF_EEESA_SC_Li256ELb0ELb1ELb1ELb0EEENS1_30DynamicPersistentTileSchedulerILi256ELi256ELb1ELb1ELb0EEEEEEEEEvNT_6ParamsE,@function
        .size           _ZN7cutlass13device_kernelIN5flash19enable_sm80_to_sm89INS1_16FlashAttnFwdSm80INS1_25CollectiveMainloopFwdSm80ILi8ELi1ELb1EN4cute5tupleIJNS5_1CILi128EEES8_S8_EEELi128ENS_10bfloat16_tEfNS_4arch4Sm80ELb1ELb0ELb1ELb0ELb1ELb0ELb1ELb1EEENS1_21CollectiveEpilogueFwdIS9_NS6_IJNS7_ILi1EEESF_SF_EEESA_SC_Li256ELb0ELb1ELb1ELb0EEENS1_30DynamicPersistentTileSchedulerILi256ELi256ELb1ELb1ELb0EEEEEEEEEvNT_6ParamsE,(.L_x_26 - _ZN7cutlass13device_kernelIN5flash19enable_sm80_to_sm89INS1_16FlashAttnFwdSm80INS1_25CollectiveMainloopFwdSm80ILi8ELi1ELb1EN4cute5tupleIJNS5_1CILi128EEES8_S8_EEELi128ENS_10bfloat16_tEfNS_4arch4Sm80ELb1ELb0ELb1ELb0ELb1ELb0ELb1ELb1EEENS1_21CollectiveEpilogueFwdIS9_NS6_IJNS7_ILi1EEESF_SF_EEESA_SC_Li256ELb0ELb1ELb1ELb0EEENS1_30DynamicPersistentTileSchedulerILi256ELi256ELb1ELb1ELb0EEEEEEEEEvNT_6ParamsE)
        .other          _ZN7cutlass13device_kernelIN5flash19enable_sm80_to_sm89INS1_16FlashAttnFwdSm80INS1_25CollectiveMainloopFwdSm80ILi8ELi1ELb1EN4cute5tupleIJNS5_1CILi128EEES8_S8_EEELi128ENS_10bfloat16_tEfNS_4arch4Sm80ELb1ELb0ELb1ELb0ELb1ELb0ELb1ELb1EEENS1_21CollectiveEpilogueFwdIS9_NS6_IJNS7_ILi1EEESF_SF_EEESA_SC_Li256ELb0ELb1ELb1ELb0EEENS1_30DynamicPersistentTileSchedulerILi256ELi256ELb1ELb1ELb0EEEEEEEEEvNT_6ParamsE,@"STO_CUDA_ENTRY STV_DEFAULT"
_ZN7cutlass13device_kernelIN5flash19enable_sm80_to_sm89INS1_16FlashAttnFwdSm80INS1_25CollectiveMainloopFwdSm80ILi8ELi1ELb1EN4cute5tupleIJNS5_1CILi128EEES8_S8_EEELi128ENS_10bfloat16_tEfNS_4arch4Sm80ELb1ELb0ELb1ELb0ELb1ELb0ELb1ELb1EEENS1_21CollectiveEpilogueFwdIS9_NS6_IJNS7_ILi1EEESF_SF_EEESA_SC_Li256ELb0ELb1ELb1ELb0EEENS1_30DynamicPersistentTileSchedulerILi256ELi256ELb1ELb1ELb0EEEEEEEEEvNT_6ParamsE:
[----:B------:R-:W-:Y:S01]  /*0000*/  LDC R1, c[0x0][0x28] ;  /* 0x00000a00ff017b82 */ /* 0x000fe20000000800 */
[----:B------:R-:W-:Y:S05]  /*0010*/  EXIT ;  /* 0x000000000000794d */ /* 0x000fea0003800000 */
.L_x_2:
        /* <DEDUP_REMOVED lines=14> */
.L_x_26:


//--------------------- .text._ZN7cutlass13device_kernelIN5flash19enable_sm80_to_sm89INS1_16FlashAttnFwdSm80INS1_25CollectiveMainloopFwdSm80ILi4ELi1ELb0EN4cute5tupleIJNS5_1CILi128EEENS7_ILi64EEES8_EEELi128ENS_10bfloat16_tEfNS_4arch4Sm80ELb0ELb0ELb1ELb0ELb1ELb0ELb1ELb1EEENS1_21CollectiveEpilogueFwdINS6_IJS8_S8_S9_EEENS6_IJNS7_ILi1EEESH_SH_EEESB_SD_Li128ELb0ELb1ELb1ELb0EEENS1_19SingleTileSchedulerILb0ELb1ELb1ELi128EEEEEEEEEvNT_6ParamsE --------------------------
	.section	.text._ZN7cutlass13device_kernelIN5flash19enable_sm80_to_sm89INS1_16FlashAttnFwdSm80INS1_25CollectiveMainloopFwdSm80ILi4ELi1ELb0EN4cute5tupleIJNS5_1CILi128EEENS7_ILi64EEES8_EEELi128ENS_10bfloat16_tEfNS_4arch4Sm80ELb0ELb0ELb1ELb0ELb1ELb0ELb1ELb1EEENS1_21CollectiveEpilogueFwdINS6_IJS8_S8_S9_EEENS6_IJNS7_ILi1EEESH_SH_EEESB_SD_Li128ELb0ELb1ELb1ELb0EEENS1_19SingleTileSchedulerILb0ELb1ELb1ELi128EEEEEEEEEvNT_6ParamsE,"ax",@progbits
	.align	128
.text._ZN7cutlass13device_kernelIN5flash19enable_sm80_to_sm89INS1_16FlashAttnFwdSm80INS1_25CollectiveMainloopFwdSm80ILi4ELi1ELb0EN4cute5tupleIJNS5_1CILi128EEENS7_ILi64EEES8_EEELi128ENS_10bfloat16_tEfNS_4arch4Sm80ELb0ELb0ELb1ELb0ELb1ELb0ELb1ELb1EEENS1_21CollectiveEpilogueFwdINS6_IJS8_S8_S9_EEENS6_IJNS7_ILi1EEESH_SH_EEESB_SD_Li128ELb0ELb1ELb1ELb0EEENS1_19SingleTileSchedulerILb0ELb1ELb1ELi128EEEEEEEEEvNT_6ParamsE:
        .type           _ZN7cutlass13device_kernelIN5flash19enable_sm80_to_sm89INS1_16FlashAttnFwdSm80INS1_25CollectiveMainloopFwdSm80ILi4ELi1ELb0EN4cute5tupleIJNS5_1CILi128EEENS7_ILi64EEES8_EEELi128ENS_10bfloat16_tEfNS_4arch4Sm80ELb0ELb0ELb1ELb0ELb1ELb0ELb1ELb1EEENS1_21CollectiveEpilogueFwdINS6_IJS8_S8_S9_EEENS6_IJNS7_ILi1EEESH_SH_EEESB_SD_Li128ELb0ELb1ELb1ELb0EEENS1_19SingleTileSchedulerILb0ELb1ELb1ELi128EEEEEEEEEvNT_6ParamsE,@function
        .size           _ZN7cutlass13device_kernelIN5flash19enable_sm80_to_sm89INS1_16FlashAttnFwdSm80INS1_25CollectiveMainloopFwdSm80ILi4ELi1ELb0EN4cute5tupleIJNS5_1CILi128EEENS7_ILi64EEES8_EEELi128ENS_10bfloat16_tEfNS_4arch4Sm80ELb0ELb0ELb1ELb0ELb1ELb0ELb1ELb1EEENS1_21CollectiveEpilogueFwdINS6_IJS8_S8_S9_EEENS6_IJNS7_ILi1EEESH_SH_EEESB_SD_Li128ELb0ELb1ELb1ELb0EEENS1_19SingleTileSchedulerILb0ELb1ELb1ELi128EEEEEEEEEvNT_6ParamsE,(.L_x_27 - _ZN7cutlass13device_kernelIN5flash19enable_sm80_to_sm89INS1_16FlashAttnFwdSm80INS1_25CollectiveMainloopFwdSm80ILi4ELi1ELb0EN4cute5tupleIJNS5_1CILi128EEENS7_ILi64EEES8_EEELi128ENS_10bfloat16_tEfNS_4arch4Sm80ELb0ELb0ELb1ELb0ELb1ELb0ELb1ELb1EEENS1_21CollectiveEpilogueFwdINS6_IJS8_S8_S9_EEENS6_IJNS7_ILi1EEESH_SH_EEESB_SD_Li128ELb0ELb1ELb1ELb0EEENS1_19SingleTileSchedulerILb0ELb1ELb1ELi128EEEEEEEEEvNT_6ParamsE)
        .other          _ZN7cutlass13device_kernelIN5flash19enable_sm80_to_sm89INS1_16FlashAttnFwdSm80INS1_25CollectiveMainloopFwdSm80ILi4ELi1ELb0EN4cute5tupleIJNS5_1CILi128EEENS7_ILi64EEES8_EEELi128ENS_10bfloat16_tEfNS_4arch4Sm80ELb0ELb0ELb1ELb0ELb1ELb0ELb1ELb1EEENS1_21CollectiveEpilogueFwdINS6_IJS8_S8_S9_EEENS6_IJNS7_ILi1EEESH_SH_EEESB_SD_Li128ELb0ELb1ELb1ELb0EEENS1_19SingleTileSchedulerILb0ELb1ELb1ELi128EEEEEEEEEvNT_6ParamsE,@"STO_CUDA_ENTRY STV_DEFAULT"
_ZN7cutlass13device_kernelIN5flash19enable_sm80_to_sm89INS1_16FlashAttnFwdSm80INS1_25CollectiveMainloopFwdSm80ILi4ELi1ELb0EN4cute5tupleIJNS5_1CILi128EEENS7_ILi64EEES8_EEELi128ENS_10bfloat16_tEfNS_4arch4Sm80ELb0ELb0ELb1ELb0ELb1ELb0ELb1ELb1EEENS1_21CollectiveEpilogueFwdINS6_IJS8_S8_S9_EEENS6_IJNS7_ILi1EEESH_SH_EEESB_SD_Li128ELb0ELb1ELb1ELb0EEENS1_19SingleTileSchedulerILb0ELb1ELb1ELi128EEEEEEEEEvNT_6ParamsE:
[----:B------:R-:W-:Y:S01]  /*0000*/  LDC R1, c[0x0][0x28] ;  /* 0x00000a00ff017b82 */ /* 0x000fe20000000800 */
[----:B------:R-:W-:Y:S05]  /*0010*/  EXIT ;  /* 0x000000000000794d */ /* 0x000fea0003800000 */
.L_x_3:
        /* <DEDUP_REMOVED lines=14> */
.L_x_27:


//--------------------- .text._ZN7cutlass13device_kernelIN5flash19enable_sm80_to_sm89INS1_16FlashAttnFwdSm80INS1_25CollectiveMainloopFwdSm80ILi8ELi1ELb1EN4cute5tupleIJNS5_1CILi128EEENS7_ILi112EEES8_EEELi128ENS_10bfloat16_tEfNS_4arch4Sm80ELb0ELb0ELb1ELb1ELb1ELb0ELb1ELb1EEENS1_21CollectiveEpilogueFwdINS6_IJS8_S8_S9_EEENS6_IJNS7_ILi1EEESH_SH_EEESB_SD_Li256ELb1ELb1ELb1ELb0EEENS1_36VarlenDynamicPersistentTileSchedulerILi128ELi112ELi256ELi256ELb1ELb1ELb0ELb0ELb1ELb1EEEEEEEEEvNT_6ParamsE --------------------------
	.section	.text._ZN7cutlass13device_kernelIN5flash19enable_sm80_to_sm89INS1_16FlashAttnFwdSm80INS1_25CollectiveMainloopFwdSm80ILi8ELi1ELb1EN4cute5tupleIJNS5_1CILi128EEENS7_ILi112EEES8_EEELi128ENS_10bfloat16_tEfNS_4arch4Sm80ELb0ELb0ELb1ELb1ELb1ELb0ELb1ELb1EEENS1_21CollectiveEpilogueFwdINS6_IJS8_S8_S9_EEENS6_IJNS7_ILi1EEESH_SH_EEESB_SD_Li256ELb1ELb1ELb1ELb0EEENS1_36VarlenDynamicPersistentTileSchedulerILi128ELi112ELi256ELi256ELb1ELb1ELb0ELb0ELb1ELb1EEEEEEEEEvNT_6ParamsE,"ax",@progbits
	.align	128
.text._ZN7cutlass13device_kernelIN5flash19enable_sm80_to_sm89INS1_16FlashAttnFwdSm80INS1_25CollectiveMainloopFwdSm80ILi8ELi1ELb1EN4cute5tupleIJNS5_1CILi128EEENS7_ILi112EEES8_EEELi128ENS_10bfloat16_tEfNS_4arch4Sm80ELb0ELb0ELb1ELb1ELb1ELb0ELb1ELb1EEENS1_21CollectiveEpilogueFwdINS6_IJS8_S8_S9_EEENS6_IJNS7_ILi1EEESH_SH_EEESB_SD_Li256ELb1ELb1ELb1ELb0EEENS1_36VarlenDynamicPersistentTileSchedulerILi128ELi112ELi256ELi256ELb1ELb1ELb0ELb0ELb1ELb1EEEEEEEEEvNT_6ParamsE:
        .type           _ZN7cutlass13device_kernelIN5flash19enable_sm80_to_sm89INS1_16FlashAttnFwdSm80INS1_25CollectiveMainloopFwdSm80ILi8ELi1ELb1EN4cute5tupleIJNS5_1CILi128EEENS7_ILi112EEES8_EEELi128ENS_10bfloat16_tEfNS_4arch4Sm80ELb0ELb0ELb1ELb1ELb1ELb0ELb1ELb1EEENS1_21CollectiveEpilogueFwdINS6_IJS8_S8_S9_EEENS6_IJNS7_ILi1EEESH_SH_EEESB_SD_Li256ELb1ELb1ELb1ELb0EEENS1_36VarlenDynamicPersistentTileSchedulerILi128ELi112ELi256ELi256ELb1ELb1ELb0ELb0ELb1ELb1EEEEEEEEEvNT_6ParamsE,@function
        .size           _ZN7cutlass13device_kernelIN5flash19enable_sm80_to_sm89INS1_16FlashAttnFwdSm80INS1_25CollectiveMainloopFwdSm80ILi8ELi1ELb1EN4cute5tupleIJNS5_1CILi128EEENS7_ILi112EEES8_EEELi128ENS_10bfloat16_tEfNS_4arch4Sm80ELb0ELb0ELb1ELb1ELb1ELb0ELb1ELb1EEENS1_21CollectiveEpilogueFwdINS6_IJS8_S8_S9_EEENS6_IJNS7_ILi1EEESH_SH_EEESB_SD_Li256ELb1ELb1ELb1ELb0EEENS1_36VarlenDynamicPersistentTileSchedulerILi128ELi112ELi256ELi256ELb1ELb1ELb0ELb0ELb1ELb1EEEEEEEEEvNT_6ParamsE,(.L_x_28 - _ZN7cutlass13device_kernelIN5flash19enable_sm80_to_sm89INS1_16FlashAttnFwdSm80INS1_25CollectiveMainloopFwdSm80ILi8ELi1ELb1EN4cute5tupleIJNS5_1CILi128EEENS7_ILi112EEES8_EEELi128ENS_10bfloat16_tEfNS_4arch4Sm80ELb0ELb0ELb1ELb1ELb1ELb0ELb1ELb1EEENS1_21CollectiveEpilogueFwdINS6_IJS8_S8_S9_EEENS6_IJNS7_ILi1EEESH_SH_EEESB_SD_Li256ELb1ELb1ELb1ELb0EEENS1_36VarlenDynamicPersistentTileSchedulerILi128ELi112ELi256ELi256ELb1ELb1ELb0ELb0ELb1ELb1EEEEEEEEEvNT_6ParamsE)
        .other          _ZN7cutlass13device_kernelIN5flash19enable_sm80_to_sm89INS1_16FlashAttnFwdSm80INS1_25CollectiveMainloopFwdSm80ILi8ELi1ELb1EN4cute5tupleIJNS5_1CILi128EEENS7_ILi112EEES8_EEELi128ENS_10bfloat16_tEfNS_4arch4Sm80ELb0ELb0ELb1ELb1ELb1ELb0ELb1ELb1EEENS1_21CollectiveEpilogueFwdINS6_IJS8_S8_S9_EEENS6_IJNS7_ILi1EEESH_SH_EEESB_SD_Li256ELb1ELb1ELb1ELb0EEENS1_36VarlenDynamicPersistentTileSchedulerILi128ELi112ELi256ELi256ELb1ELb1ELb0ELb0ELb1ELb1EEEEEEEEEvNT_6ParamsE,@"STO_CUDA_ENTRY STV_DEFAULT"
_ZN7cutlass13device_kernelIN5flash19enable_sm80_to_sm89INS1_16FlashAttnFwdSm80INS1_25CollectiveMainloopFwdSm80ILi8ELi1ELb1EN4cute5tupleIJNS5_1CILi128EEENS7_ILi112EEES8_EEELi128ENS_10bfloat16_tEfNS_4arch4Sm80ELb0ELb0ELb1ELb1ELb1ELb0ELb1ELb1EEENS1_21CollectiveEpilogueFwdINS6_IJS8_S8_S9_EEENS6_IJNS7_ILi1EEESH_SH_EEESB_SD_Li256ELb1ELb1ELb1ELb0EEENS1_36VarlenDynamicPersistentTileSchedulerILi128ELi112ELi256ELi256ELb1ELb1ELb0ELb0ELb1ELb1EEEEEEEEEvNT_6ParamsE:
[----:B------:R-:W-:Y:S01]  /*0000*/  LDC R1, c[0x0][0x28] ;  /* 0x00000a00ff017b82 */ /* 0x000fe20000000800 */
[----:B------:R-:W-:Y:S05]  /*0010*/  EXIT ;  /* 0x000000000000794d */ /* 0x000fea0003800000 */
.L_x_4:
        /* <DEDUP_REMOVED lines=14> */
.L_x_28:


//--------------------- .text._ZN7cutlass13device_kernelIN5flash19enable_sm80_to_sm89INS1_16FlashAttnFwdSm80INS1_25CollectiveMainloopFwdSm80ILi8ELi1ELb1EN4cute5tupleIJNS5_1CILi128EEENS7_ILi112EEES8_EEELi128ENS_10bfloat16_tEfNS_4arch4Sm80ELb0ELb0ELb1ELb1ELb1ELb1ELb1ELb1EEENS1_21CollectiveEpilogueFwdINS6_IJS8_S8_S9_EEENS6_IJNS7_ILi1EEESH_SH_EEESB_SD_Li256ELb1ELb1ELb1ELb0EEENS1_36VarlenDynamicPersistentTileSchedulerILi128ELi112ELi256ELi256ELb1ELb1ELb0ELb0ELb1ELb1EEEEEEEEEvNT_6ParamsE --------------------------
	.section	.text._ZN7cutlass13device_kernelIN5flash19enable_sm80_to_sm89INS1_16FlashAttnFwdSm80INS1_25CollectiveMainloopFwdSm80ILi8ELi1ELb1EN4cute5tupleIJNS5_1CILi128EEENS7_ILi112EEES8_EEELi128ENS_10bfloat16_tEfNS_4arch4Sm80ELb0ELb0ELb1ELb1ELb1ELb1ELb1ELb1EEENS1_21CollectiveEpilogueFwdINS6_IJS8_S8_S9_EEENS6_IJNS7_ILi1EEESH_SH_EEESB_SD_Li256ELb1ELb1ELb1ELb0EEENS1_36VarlenDynamicPersistentTileSchedulerILi128ELi112ELi256ELi256ELb1ELb1ELb0ELb0ELb1ELb1EEEEEEEEEvNT_6ParamsE,"ax",@progbits
	.align	128
.text._ZN7cutlass13device_kernelIN5flash19enable_sm80_to_sm89INS1_16FlashAttnFwdSm80INS1_25CollectiveMainloopFwdSm80ILi8ELi1ELb1EN4cute5tupleIJNS5_1CILi128EEENS7_ILi112EEES8_EEELi128ENS_10bfloat16_tEfNS_4arch4Sm80ELb0ELb0ELb1ELb1ELb1ELb1ELb1ELb1EEENS1_21CollectiveEpilogueFwdINS6_IJS8_S8_S9_EEENS6_IJNS7_ILi1EEESH_SH_EEESB_SD_Li256ELb1ELb1ELb1ELb0EEENS1_36VarlenDynamicPersistentTileSchedulerILi128ELi112ELi256ELi256ELb1ELb1ELb0ELb0ELb1ELb1EEEEEEEEEvNT_6ParamsE:
        .type           _ZN7cutlass13device_kernelIN5flash19enable_sm80_to_sm89INS1_16FlashAttnFwdSm80INS1_25CollectiveMainloopFwdSm80ILi8ELi1ELb1EN4cute5tupleIJNS5_1CILi128EEENS7_ILi112EEES8_EEELi128ENS_10bfloat16_tEfNS_4arch4Sm80ELb0ELb0ELb1ELb1ELb1ELb1ELb1ELb1EEENS1_21CollectiveEpilogueFwdINS6_IJS8_S8_S9_EEENS6_IJNS7_ILi1EEESH_SH_EEESB_SD_Li256ELb1ELb1ELb1ELb0EEENS1_36VarlenDynamicPersistentTileSchedulerILi128ELi112ELi256ELi256ELb1ELb1ELb0ELb0ELb1ELb1EEEEEEEEEvNT_6ParamsE,@function
        .size           _ZN7cutlass13device_kernelIN5flash19enable_sm80_to_sm89INS1_16FlashAttnFwdSm80INS1_25CollectiveMainloopFwdSm80ILi8ELi1ELb1EN4cute5tupleIJNS5_1CILi128EEENS7_ILi112EEES8_EEELi128ENS_10bfloat16_tEfNS_4arch4Sm80ELb0ELb0ELb1ELb1ELb1ELb1ELb1ELb1EEENS1_21CollectiveEpilogueFwdINS6_IJS8_S8_S9_EEENS6_IJNS7_ILi1EEESH_SH_EEESB_SD_Li256ELb1ELb1ELb1ELb0EEENS1_36VarlenDynamicPersistentTileSchedulerILi128ELi112ELi256ELi256ELb1ELb1ELb0ELb0ELb1ELb1EEEEEEEEEvNT_6ParamsE,(.L_x_29 - _ZN7cutlass13device_kernelIN5flash19enable_sm80_to_sm89INS1_16FlashAttnFwdSm80INS1_25CollectiveMainloopFwdSm80ILi8ELi1ELb1EN4cute5tupleIJNS5_1CILi128EEENS7_ILi112EEES8_EEELi128ENS_10bfloat16_tEfNS_4arch4Sm80ELb0ELb0ELb1ELb1ELb1ELb1ELb1ELb1EEENS1_21CollectiveEpilogueFwdINS6_IJS8_S8_S9_EEENS6_IJNS7_ILi1EEESH_SH_EEESB_SD_Li256ELb1ELb1ELb1ELb0EEENS1_36VarlenDynamicPersistentTileSchedulerILi128ELi112ELi256ELi256ELb1ELb1ELb0ELb0ELb1ELb1EEEEEEEEEvNT_6ParamsE)
        .other          _ZN7cutlass13device_kernelIN5flash19enable_sm80_to_sm89INS1_16FlashAttnFwdSm80INS1_25CollectiveMainloopFwdSm80ILi8ELi1ELb1EN4cute5tupleIJNS5_1CILi128EEENS7_ILi112EEES8_EEELi128ENS_10bfloat16_tEfNS_4arch4Sm80ELb0ELb0ELb1ELb1ELb1ELb1ELb1ELb1EEENS1_21CollectiveEpilogueFwdINS6_IJS8_S8_S9_EEENS6_IJNS7_ILi1EEESH_SH_EEESB_SD_Li256ELb1ELb1ELb1ELb0EEENS1_36VarlenDynamicPersistentTileSchedulerILi128ELi112ELi256ELi256ELb1ELb1ELb0ELb0ELb1ELb1EEEEEEEEEvNT_6ParamsE,@"STO_CUDA_ENTRY STV_DEFAULT"
_ZN7cutlass13device_kernelIN5flash19enable_sm80_to_sm89INS1_16FlashAttnFwdSm80INS1_25CollectiveMainloopFwdSm80ILi8ELi1ELb1EN4cute5tupleIJNS5_1CILi128EEENS7_ILi112EEES8_EEELi128ENS_10bfloat16_tEfNS_4arch4Sm80ELb0ELb0ELb1ELb1ELb1ELb1ELb1ELb1EEENS1_21CollectiveEpilogueFwdINS6_IJS8_S8_S9_EEENS6_IJNS7_ILi1EEESH_SH_EEESB_SD_Li256ELb1ELb1ELb1ELb0EEENS1_36VarlenDynamicPersistentTileSchedulerILi128ELi112ELi256ELi256ELb1ELb1ELb0ELb0ELb1ELb1EEEEEEEEEvNT_6ParamsE:
[----:B------:R-:W-:Y:S01]  /*0000*/  LDC R1, c[0x0][0x28] ;  /* 0x00000a00ff017b82 */ /* 0x000fe20000000800 */
[----:B------:R-:W-:Y:S05]  /*0010*/  EXIT ;  /* 0x000000000000794d */ /* 0x000fea0003800000 */
.L_x_5:
        /* <DEDUP_REMOVED lines=14> */
.L_x_29:


//--------------------- .text._ZN7cutlass13device_kernelIN5flash19enable_sm80_to_sm89INS1_16FlashAttnFwdSm80INS1_25CollectiveMainloopFwdSm80ILi4ELi1ELb0EN4cute5tupleIJNS5_1CILi128EEENS7_ILi48EEES8_EEELi128ENS_10bfloat16_tEfNS_4arch4Sm80ELb0ELb1ELb1ELb0ELb1ELb0ELb1ELb1EEENS1_21CollectiveEpilogueFwdINS6_IJS8_S8_S9_EEENS6_IJNS7_ILi1EEESH_SH_EEESB_SD_Li128ELb0ELb1ELb1ELb0EEENS1_19SingleTileSchedulerILb0ELb1ELb1ELi128EEEEEEEEEvNT_6ParamsE --------------------------
	.section	.text._ZN7cutlass13device_kernelIN5flash19enable_sm80_to_sm89INS1_16FlashAttnFwdSm80INS1_25CollectiveMainloopFwdSm80ILi4ELi1ELb0EN4cute5tupleIJNS5_1CILi128EEENS7_ILi48EEES8_EEELi128ENS_10bfloat16_tEfNS_4arch4Sm80ELb0ELb1ELb1ELb0ELb1ELb0ELb1ELb1EEENS1_21CollectiveEpilogueFwdINS6_IJS8_S8_S9_EEENS6_IJNS7_ILi1EEESH_SH_EEESB_SD_Li128ELb0ELb1ELb1ELb0EEENS1_19SingleTileSchedulerILb0ELb1ELb1ELi128EEEEEEEEEvNT_6ParamsE,"ax",@progbits
	.align	128
.text._ZN7cutlass13device_kernelIN5flash19enable_sm80_to_sm89INS1_16FlashAttnFwdSm80INS1_25CollectiveMainloopFwdSm80ILi4ELi1ELb0EN4cute5tupleIJNS5_1CILi128EEENS7_ILi48EEES8_EEELi128ENS_10bfloat16_tEfNS_4arch4Sm80ELb0ELb1ELb1ELb0ELb1ELb0ELb1ELb1EEENS1_21CollectiveEpilogueFwdINS6_IJS8_S8_S9_EEENS6_IJNS7_ILi1EEESH_SH_EEESB_SD_Li128ELb0ELb1ELb1ELb0EEENS1_19SingleTileSchedulerILb0ELb1ELb1ELi128EEEEEEEEEvNT_6ParamsE:
        .type           _ZN7cutlass13device_kernelIN5flash19enable_sm80_to_sm89INS1_16FlashAttnFwdSm80INS1_25CollectiveMainloopFwdSm80ILi4ELi1ELb0EN4cute5tupleIJNS5_1CILi128EEENS7_ILi48EEES8_EEELi128ENS_10bfloat16_tEfNS_4arch4Sm80ELb0ELb1ELb1ELb0ELb1ELb0ELb1ELb1EEENS1_21CollectiveEpilogueFwdINS6_IJS8_S8_S9_EEENS6_IJNS7_ILi1EEESH_SH_EEESB_SD_Li128ELb0ELb1ELb1ELb0EEENS1_19SingleTileSchedulerILb0ELb1ELb1ELi128EEEEEEEEEvNT_6ParamsE,@function
        .size           _ZN7cutlass13device_kernelIN5flash19enable_sm80_to_sm89INS1_16FlashAttnFwdSm80INS1_25CollectiveMainloopFwdSm80ILi4ELi1ELb0EN4cute5tupleIJNS5_1CILi128EEENS7_ILi48EEES8_EEELi128ENS_10bfloat16_tEfNS_4arch4Sm80ELb0ELb1ELb1ELb0ELb1ELb0ELb1ELb1EEENS1_21CollectiveEpilogueFwdINS6_IJS8_S8_S9_EEENS6_IJNS7_ILi1EEESH_SH_EEESB_SD_Li128ELb0ELb1ELb1ELb0EEENS1_19SingleTileSchedulerILb0ELb1ELb1ELi128EEEEEEEEEvNT_6ParamsE,(.L_x_30 - _ZN7cutlass13device_kernelIN5flash19enable_sm80_to_sm89INS1_16FlashAttnFwdSm80INS1_25CollectiveMainloopFwdSm80ILi4ELi1ELb0EN4cute5tupleIJNS5_1CILi128EEENS7_ILi48EEES8_EEELi128ENS_10bfloat16_tEfNS_4arch4Sm80ELb0ELb1ELb1ELb0ELb1ELb0ELb1ELb1EEENS1_21CollectiveEpilogueFwdINS6_IJS8_S8_S9_EEENS6_IJNS7_ILi1EEESH_SH_EEESB_SD_Li128ELb0ELb1ELb1ELb0EEENS1_19SingleTileSchedulerILb0ELb1ELb1ELi128EEEEEEEEEvNT_6ParamsE)
        .other          _ZN7cutlass13device_kernelIN5flash19enable_sm80_to_sm89INS1_16FlashAttnFwdSm80INS1_25CollectiveMainloopFwdSm80ILi4ELi1ELb0EN4cute5tupleIJNS5_1CILi128EEENS7_ILi48EEES8_EEELi128ENS_10bfloat16_tEfNS_4arch4Sm80ELb0ELb1ELb1ELb0ELb1ELb0ELb1ELb1EEENS1_21CollectiveEpilogueFwdINS6_IJS8_S8_S9_EEENS6_IJNS7_ILi1EEESH_SH_EEESB_SD_Li128ELb0ELb1ELb1ELb0EEENS1_19SingleTileSchedulerILb0ELb1ELb1ELi128EEEEEEEEEvNT_6ParamsE,@"STO_CUDA_ENTRY STV_DEFAULT"
_ZN7cutlass13device_kernelIN5flash19enable_sm80_to_sm89INS1_16FlashAttnFwdSm80INS1_25CollectiveMainloopFwdSm80ILi4ELi1ELb0EN4cute5tupleIJNS5_1CILi128EEENS7_ILi48EEES8_EEELi128ENS_10bfloat16_tEfNS_4arch4Sm80ELb0ELb1ELb1ELb0ELb1ELb0ELb1ELb1EEENS1_21CollectiveEpilogueFwdINS6_IJS8_S8_S9_EEENS6_IJNS7_ILi1EEESH_SH_EEESB_SD_Li128ELb0ELb1ELb1ELb0EEENS1_19SingleTileSchedulerILb0ELb1ELb1ELi128EEEEEEEEEvNT_6ParamsE:
[----:B------:R-:W-:Y:S01]  /*0000*/  LDC R1, c[0x0][0x28] ;  /* 0x00000a00ff017b82 */ /* 0x000fe20000000800 */
[----:B------:R-:W-:Y:S05]  /*0010*/  EXIT ;  /* 0x000000000000794d */ /* 0x000fea0003800000 */
.L_x_6:
        /* <DEDUP_REMOVED lines=14> */
.L_x_30:


//--------------------- .text._ZN7cutlass13device_kernelIN5flash19enable_sm80_to_sm89INS1_16FlashAttnFwdSm80INS1_25CollectiveMainloopFwdSm80ILi8ELi1ELb1EN4cute5tupleIJNS5_1CILi128EEENS7_ILi96EEES8_EEELi128ENS_10bfloat16_tEfNS_4arch4Sm80ELb0ELb1ELb1ELb1ELb1ELb0ELb1ELb1EEENS1_21CollectiveEpilogueFwdINS6_IJS8_S8_S9_EEENS6_IJNS7_ILi1EEESH_SH_EEESB_SD_Li256ELb1ELb1ELb1ELb0EEENS1_36VarlenDynamicPersistentTileSchedulerILi128ELi96ELi256ELi256ELb1ELb1ELb0ELb1ELb0ELb1EEEEEEEEEvNT_6ParamsE --------------------------
	.section	.text._ZN7cutlass13device_kernelIN5flash19enable_sm80_to_sm89INS1_16FlashAttnFwdSm80INS1_25CollectiveMainloopFwdSm80ILi8ELi1ELb1EN4cute5tupleIJNS5_1CILi128EEENS7_ILi96EEES8_EEELi128ENS_10bfloat16_tEfNS_4arch4Sm80ELb0ELb1ELb1ELb1ELb1ELb0ELb1ELb1EEENS1_21CollectiveEpilogueFwdINS6_IJS8_S8_S9_EEENS6_IJNS7_ILi1EEESH_SH_EEESB_SD_Li256ELb1ELb1ELb1ELb0EEENS1_36VarlenDynamicPersistentTileSchedulerILi128ELi96ELi256ELi256ELb1ELb1ELb0ELb1ELb0ELb1EEEEEEEEEvNT_6ParamsE,"ax",@progbits
	.align	128
.text._ZN7cutlass13device_kernelIN5flash19enable_sm80_to_sm89INS1_16FlashAttnFwdSm80INS1_25CollectiveMainloopFwdSm80ILi8ELi1ELb1EN4cute5tupleIJNS5_1CILi128EEENS7_ILi96EEES8_EEELi128ENS_10bfloat16_tEfNS_4arch4Sm80ELb0ELb1ELb1ELb1ELb1ELb0ELb1ELb1EEENS1_21CollectiveEpilogueFwdINS6_IJS8_S8_S9_EEENS6_IJNS7_ILi1EEESH_SH_EEESB_SD_Li256ELb1ELb1ELb1ELb0EEENS1_36VarlenDynamicPersistentTileSchedulerILi128ELi96ELi256ELi256ELb1ELb1ELb0ELb1ELb0ELb1EEEEEEEEEvNT_6ParamsE:
        .type           _ZN7cutlass13device_kernelIN5flash19enable_sm80_to_sm89INS1_16FlashAttnFwdSm80INS1_25CollectiveMainloopFwdSm80ILi8ELi1ELb1EN4cute5tupleIJNS5_1CILi128EEENS7_ILi96EEES8_EEELi128ENS_10bfloat16_tEfNS_4arch4Sm80ELb0ELb1ELb1ELb1ELb1ELb0ELb1ELb1EEENS1_21CollectiveEpilogueFwdINS6_IJS8_S8_S9_EEENS6_IJNS7_ILi1EEESH_SH_EEESB_SD_Li256ELb1ELb1ELb1ELb0EEENS1_36VarlenDynamicPersistentTileSchedulerILi128ELi96ELi256ELi256ELb1ELb1ELb0ELb1ELb0ELb1EEEEEEEEEvNT_6ParamsE,@function
        .size           _ZN7cutlass13device_kernelIN5flash19enable_sm80_to_sm89INS1_16FlashAttnFwdSm80INS1_25CollectiveMainloopFwdSm80ILi8ELi1ELb1EN4cute5tupleIJNS5_1CILi128EEENS7_ILi96EEES8_EEELi128ENS_10bfloat16_tEfNS_4arch4Sm80ELb0ELb1ELb1ELb1ELb1ELb0ELb1ELb1EEENS1_21CollectiveEpilogueFwdINS6_IJS8_S8_S9_EEENS6_IJNS7_ILi1EEESH_SH_EEESB_SD_Li256ELb1ELb1ELb1ELb0EEENS1_36VarlenDynamicPersistentTileSchedulerILi128ELi96ELi256ELi256ELb1ELb1ELb0ELb1ELb0ELb1EEEEEEEEEvNT_6ParamsE,(.L_x_31 - _ZN7cutlass13device_kernelIN5flash19enable_sm80_to_sm89INS1_16FlashAttnFwdSm80INS1_25CollectiveMainloopFwdSm80ILi8ELi1ELb1EN4cute5tupleIJNS5_1CILi128EEENS7_ILi96EEES8_EEELi128ENS_10bfloat16_tEfNS_4arch4Sm80ELb0ELb1ELb1ELb1ELb1ELb0ELb1ELb1EEENS1_21CollectiveEpilogueFwdINS6_IJS8_S8_S9_EEENS6_IJNS7_ILi1EEESH_SH_EEESB_SD_Li256ELb1ELb1ELb1ELb0EEENS1_36VarlenDynamicPersistentTileSchedulerILi128ELi96ELi256ELi256ELb1ELb1ELb0ELb1ELb0ELb1EEEEEEEEEvNT_6ParamsE)
        .other          _ZN7cutlass13device_kernelIN5flash19enable_sm80_to_sm89INS1_16FlashAttnFwdSm80INS1_25CollectiveMainloopFwdSm80ILi8ELi1ELb1EN4cute5tupleIJNS5_1CILi128EEENS7_ILi96EEES8_EEELi128ENS_10bfloat16_tEfNS_4arch4Sm80ELb0ELb1ELb1ELb1ELb1ELb0ELb1ELb1EEENS1_21CollectiveEpilogueFwdINS6_IJS8_S8_S9_EEENS6_IJNS7_ILi1EEESH_SH_EEESB_SD_Li256ELb1ELb1ELb1ELb0EEENS1_36VarlenDynamicPersistentTileSchedulerILi128ELi96ELi256ELi256ELb1ELb1ELb0ELb1ELb0ELb1EEEEEEEEEvNT_6ParamsE,@"STO_CUDA_ENTRY STV_DEFAULT"
_ZN7cutlass13device_kernelIN5flash19enable_sm80_to_sm89INS1_16FlashAttnFwdSm80INS1_25CollectiveMainloopFwdSm80ILi8ELi1ELb1EN4cute5tupleIJNS5_1CILi128EEENS7_ILi96EEES8_EEELi128ENS_10bfloat16_tEfNS_4arch4Sm80ELb0ELb1ELb1ELb1ELb1ELb0ELb1ELb1EEENS1_21CollectiveEpilogueFwdINS6_IJS8_S8_S9_EEENS6_IJNS7_ILi1EEESH_SH_EEESB_SD_Li256ELb1ELb1ELb1ELb0EEENS1_36VarlenDynamicPersistentTileSchedulerILi128ELi96ELi256ELi256ELb1ELb1ELb0ELb1ELb0ELb1EEEEEEEEEvNT_6ParamsE:
[----:B------:R-:W-:Y:S01]  /*0000*/  LDC R1, c[0x0][0x28] ;  /* 0x00000a00ff017b82 */ /* 0x000fe20000000800 */
[----:B------:R-:W-:Y:S05]  /*0010*/  EXIT ;  /* 0x000000000000794d */ /* 0x000fea0003800000 */
.L_x_7:
        /* <DEDUP_REMOVED lines=14> */
.L_x_31:


//--------------------- .text._ZN7cutlass13device_kernelIN5flash19enable_sm80_to_sm89INS1_16FlashAttnFwdSm80INS1_25CollectiveMainloopFwdSm80ILi8ELi1ELb1EN4cute5tupleIJNS5_1CILi128EEENS7_ILi96EEES8_EEELi128ENS_10bfloat16_tEfNS_4arch4Sm80ELb0ELb1ELb1ELb1ELb1ELb1ELb1ELb1EEENS1_21CollectiveEpilogueFwdINS6_IJS8_S8_S9_EEENS6_IJNS7_ILi1EEESH_SH_EEESB_SD_Li256ELb1ELb1ELb1ELb0EEENS1_36VarlenDynamicPersistentTileSchedulerILi128ELi96ELi256ELi256ELb1ELb1ELb0ELb1ELb0ELb1EEEEEEEEEvNT_6ParamsE --------------------------
	.section	.text._ZN7cutlass13device_kernelIN5flash19enable_sm80_to_sm89INS1_16FlashAttnFwdSm80INS1_25CollectiveMainloopFwdSm80ILi8ELi1ELb1EN4cute5tupleIJNS5_1CILi128EEENS7_ILi96EEES8_EEELi128ENS_10bfloat16_tEfNS_4arch4Sm80ELb0ELb1ELb1ELb1ELb1ELb1ELb1ELb1EEENS1_21CollectiveEpilogueFwdINS6_IJS8_S8_S9_EEENS6_IJNS7_ILi1EEESH_SH_EEESB_SD_Li256ELb1ELb1ELb1ELb0EEENS1_36VarlenDynamicPersistentTileSchedulerILi128ELi96ELi256ELi256ELb1ELb1ELb0ELb1ELb0ELb1EEEEEEEEEvNT_6ParamsE,"ax",@progbits
	.align	128
.text._ZN7cutlass13device_kernelIN5flash19enable_sm80_to_sm89INS1_16FlashAttnFwdSm80INS1_25CollectiveMainloopFwdSm80ILi8ELi1ELb1EN4cute5tupleIJNS5_1CILi128EEENS7_ILi96EEES8_EEELi128ENS_10bfloat16_tEfNS_4arch4Sm80ELb0ELb1ELb1ELb1ELb1ELb1ELb1ELb1EEENS1_21CollectiveEpilogueFwdINS6_IJS8_S8_S9_EEENS6_IJNS7_ILi1EEESH_SH_EEESB_SD_Li256ELb1ELb1ELb1ELb0EEENS1_36VarlenDynamicPersistentTileSchedulerILi128ELi96ELi256ELi256ELb1ELb1ELb0ELb1ELb0ELb1EEEEEEEEEvNT_6ParamsE:
        .type           _ZN7cutlass13device_kernelIN5flash19enable_sm80_to_sm89INS1_16FlashAttnFwdSm80INS1_25CollectiveMainloopFwdSm80ILi8ELi1ELb1EN4cute5tupleIJNS5_1CILi128EEENS7_ILi96EEES8_EEELi128ENS_10bfloat16_tEfNS_4arch4Sm80ELb0ELb1ELb1ELb1ELb1ELb1ELb1ELb1EEENS1_21CollectiveEpilogueFwdINS6_IJS8_S8_S9_EEENS6_IJNS7_ILi1EEESH_SH_EEESB_SD_Li256ELb1ELb1ELb1ELb0EEENS1_36VarlenDynamicPersistentTileSchedulerILi128ELi96ELi256ELi256ELb1ELb1ELb0ELb1ELb0ELb1EEEEEEEEEvNT_6ParamsE,@function
        .size           _ZN7cutlass13device_kernelIN5flash19enable_sm80_to_sm89INS1_16FlashAttnFwdSm80INS1_25CollectiveMainloopFwdSm80ILi8ELi1ELb1EN4cute5tupleIJNS5_1CILi128EEENS7_ILi96EEES8_EEELi128ENS_10bfloat16_tEfNS_4arch4Sm80ELb0ELb1ELb1ELb1ELb1ELb1ELb1ELb1EEENS1_21CollectiveEpilogueFwdINS6_IJS8_S8_S9_EEENS6_IJNS7_ILi1EEESH_SH_EEESB_SD_Li256ELb1ELb1ELb1ELb0EEENS1_36VarlenDynamicPersistentTileSchedulerILi128ELi96ELi256ELi256ELb1ELb1ELb0ELb1ELb0ELb1EEEEEEEEEvNT_6ParamsE,(.L_x_32 - _ZN7cutlass13device_kernelIN5flash19enable_sm80_to_sm89INS1_16FlashAttnFwdSm80INS1_25CollectiveMainloopFwdSm80ILi8ELi1ELb1EN4cute5tupleIJNS5_1CILi128EEENS7_ILi96EEES8_EEELi128ENS_10bfloat16_tEfNS_4arch4Sm80ELb0ELb1ELb1ELb1ELb1ELb1ELb1ELb1EEENS1_21CollectiveEpilogueFwdINS6_IJS8_S8_S9_EEENS6_IJNS7_ILi1EEESH_SH_EEESB_SD_Li256ELb1ELb1ELb1ELb0EEENS1_36VarlenDynamicPersistentTileSchedulerILi128ELi96ELi256ELi256ELb1ELb1ELb0ELb1ELb0ELb1EEEEEEEEEvNT_6ParamsE)
        .other          _ZN7cutlass13device_kernelIN5flash19enable_sm80_to_sm89INS1_16FlashAttnFwdSm80INS1_25CollectiveMainloopFwdSm80ILi8ELi1ELb1EN4cute5tupleIJNS5_1CILi128EEENS7_ILi96EEES8_EEELi128ENS_10bfloat16_tEfNS_4arch4Sm80ELb0ELb1ELb1ELb1ELb1ELb1ELb1ELb1EEENS1_21CollectiveEpilogueFwdINS6_IJS8_S8_S9_EEENS6_IJNS7_ILi1EEESH_SH_EEESB_SD_Li256ELb1ELb1ELb1ELb0EEENS1_36VarlenDynamicPersistentTileSchedulerILi128ELi96ELi256ELi256ELb1ELb1ELb0ELb1ELb0ELb1EEEEEEEEEvNT_6ParamsE,@"STO_CUDA_ENTRY STV_DEFAULT"
_ZN7cutlass13device_kernelIN5flash19enable_sm80_to_sm89INS1_16FlashAttnFwdSm80INS1_25CollectiveMainloopFwdSm80ILi8ELi1ELb1EN4cute5tupleIJNS5_1CILi128EEENS7_ILi96EEES8_EEELi128ENS_10bfloat16_tEfNS_4arch4Sm80ELb0ELb1ELb1ELb1ELb1ELb1ELb1ELb1EEENS1_21CollectiveEpilogueFwdINS6_IJS8_S8_S9_EEENS6_IJNS7_ILi1EEESH_SH_EEESB_SD_Li256ELb1ELb1ELb1ELb0EEENS1_36VarlenDynamicPersistentTileSchedulerILi128ELi96ELi256ELi256ELb1ELb1ELb0ELb1ELb0ELb1EEEEEEEEEvNT_6ParamsE:
[----:B------:R-:W-:Y:S01]  /*0000*/  LDC R1, c[0x0][0x28] ;  /* 0x00000a00ff017b82 */ /* 0x000fe20000000800 */
[----:B------:R-:W-:Y:S05]  /*0010*/  EXIT ;  /* 0x000000000000794d */ /* 0x000fea0003800000 */
.L_x_8:
        /* <DEDUP_REMOVED lines=14> */
.L_x_32:


//--------------------- .text._ZN7cutlass13device_kernelIN5flash19enable_sm80_to_sm89INS1_16FlashAttnFwdSm80INS1_25CollectiveMainloopFwdSm80ILi4ELi1ELb0EN4cute5tupleIJNS5_1CILi128EEENS7_ILi64EEES8_EEELi128ENS_10bfloat16_tEfNS_4arch4Sm80ELb1ELb0ELb1ELb0ELb1ELb0ELb1ELb1EEENS1_21CollectiveEpilogueFwdINS6_IJS8_S8_S9_EEENS6_IJNS7_ILi1EEESH_SH_EEESB_SD_Li128ELb0ELb1ELb1ELb0EEENS1_30DynamicPersistentTileSchedulerILi128ELi128ELb1ELb1ELb0EEEEEEEEEvNT_6ParamsE --------------------------
	.section	.text._ZN7cutlass13device_kernelIN5flash19enable_sm80_to_sm89INS1_16FlashAttnFwdSm80INS1_25CollectiveMainloopFwdSm80ILi4ELi1ELb0EN4cute5tupleIJNS5_1CILi128EEENS7_ILi64EEES8_EEELi128ENS_10bfloat16_tEfNS_4arch4Sm80ELb1ELb0ELb1ELb0ELb1ELb0ELb1ELb1EEENS1_21CollectiveEpilogueFwdINS6_IJS8_S8_S9_EEENS6_IJNS7_ILi1EEESH_SH_EEESB_SD_Li128ELb0ELb1ELb1ELb0EEENS1_30DynamicPersistentTileSchedulerILi128ELi128ELb1ELb1ELb0EEEEEEEEEvNT_6ParamsE,"ax",@progbits
	.align	128
.text._ZN7cutlass13device_kernelIN5flash19enable_sm80_to_sm89INS1_16FlashAttnFwdSm80INS1_25CollectiveMainloopFwdSm80ILi4ELi1ELb0EN4cute5tupleIJNS5_1CILi128EEENS7_ILi64EEES8_EEELi128ENS_10bfloat16_tEfNS_4arch4Sm80ELb1ELb0ELb1ELb0ELb1ELb0ELb1ELb1EEENS1_21CollectiveEpilogueFwdINS6_IJS8_S8_S9_EEENS6_IJNS7_ILi1EEESH_SH_EEESB_SD_Li128ELb0ELb1ELb1ELb0EEENS1_30DynamicPersistentTileSchedulerILi128ELi128ELb1ELb1ELb0EEEEEEEEEvNT_6ParamsE:
        .type           _ZN7cutlass13device_kernelIN5flash19enable_sm80_to_sm89INS1_16FlashAttnFwdSm80INS1_25CollectiveMainloopFwdSm80ILi4ELi1ELb0EN4cute5tupleIJNS5_1CILi128EEENS7_ILi64EEES8_EEELi128ENS_10bfloat16_tEfNS_4arch4Sm80ELb1ELb0ELb1ELb0ELb1ELb0ELb1ELb1EEENS1_21CollectiveEpilogueFwdINS6_IJS8_S8_S9_EEENS6_IJNS7_ILi1EEESH_SH_EEESB_SD_Li128ELb0ELb1ELb1ELb0EEENS1_30DynamicPersistentTileSchedulerILi128ELi128ELb1ELb1ELb0EEEEEEEEEvNT_6ParamsE,@function
        .size           _ZN7cutlass13device_kernelIN5flash19enable_sm80_to_sm89INS1_16FlashAttnFwdSm80INS1_25CollectiveMainloopFwdSm80ILi4ELi1ELb0EN4cute5tupleIJNS5_1CILi128EEENS7_ILi64EEES8_EEELi128ENS_10bfloat16_tEfNS_4arch4Sm80ELb1ELb0ELb1ELb0ELb1ELb0ELb1ELb1EEENS1_21CollectiveEpilogueFwdINS6_IJS8_S8_S9_EEENS6_IJNS7_ILi1EEESH_SH_EEESB_SD_Li128ELb0ELb1ELb1ELb0EEENS1_30DynamicPersistentTileSchedulerILi128ELi128ELb1ELb1ELb0EEEEEEEEEvNT_6ParamsE,(.L_x_33 - _ZN7cutlass13device_kernelIN5flash19enable_sm80_to_sm89INS1_16FlashAttnFwdSm80INS1_25CollectiveMainloopFwdSm80ILi4ELi1ELb0EN4cute5tupleIJNS5_1CILi128EEENS7_ILi64EEES8_EEELi128ENS_10bfloat16_tEfNS_4arch4Sm80ELb1ELb0ELb1ELb0ELb1ELb0ELb1ELb1EEENS1_21CollectiveEpilogueFwdINS6_IJS8_S8_S9_EEENS6_IJNS7_ILi1EEESH_SH_EEESB_SD_Li128ELb0ELb1ELb1ELb0EEENS1_30DynamicPersistentTileSchedulerILi128ELi128ELb1ELb1ELb0EEEEEEEEEvNT_6ParamsE)
        .other          _ZN7cutlass13device_kernelIN5flash19enable_sm80_to_sm89INS1_16FlashAttnFwdSm80INS1_25CollectiveMainloopFwdSm80ILi4ELi1ELb0EN4cute5tupleIJNS5_1CILi128EEENS7_ILi64EEES8_EEELi128ENS_10bfloat16_tEfNS_4arch4Sm80ELb1ELb0ELb1ELb0ELb1ELb0ELb1ELb1EEENS1_21CollectiveEpilogueFwdINS6_IJS8_S8_S9_EEENS6_IJNS7_ILi1EEESH_SH_EEESB_SD_Li128ELb0ELb1ELb1ELb0EEENS1_30DynamicPersistentTileSchedulerILi128ELi128ELb1ELb1ELb0EEEEEEEEEvNT_6ParamsE,@"STO_CUDA_ENTRY STV_DEFAULT"
_ZN7cutlass13device_kernelIN5flash19enable_sm80_to_sm89INS1_16FlashAttnFwdSm80INS1_25CollectiveMainloopFwdSm80ILi4ELi1ELb0EN4cute5tupleIJNS5_1CILi128EEENS7_ILi64EEES8_EEELi128ENS_10bfloat16_tEfNS_4arch4Sm80ELb1ELb0ELb1ELb0ELb1ELb0ELb1ELb1EEENS1_21CollectiveEpilogueFwdINS6_IJS8_S8_S9_EEENS6_IJNS7_ILi1EEESH_SH_EEESB_SD_Li128ELb0ELb1ELb1ELb0EEENS1_30DynamicPersistentTileSchedulerILi128ELi128ELb1ELb1ELb0EEEEEEEEEvNT_6ParamsE:
[----:B------:R-:W-:Y:S01]  /*0000*/  LDC R1, c[0x0][0x28] ;  /* 0x00000a00ff017b82 */ /* 0x000fe20000000800 */
[----:B------:R-:W-:Y:S05]  /*0010*/  EXIT ;  /* 0x000000000000794d */ /* 0x000fea0003800000 */
.L_x_9:
        /* <DEDUP_REMOVED lines=14> */
.L_x_33:


//--------------------- .text._ZN7cutlass13device_kernelIN5flash19enable_sm80_to_sm89INS1_16FlashAttnFwdSm80INS1_25CollectiveMainloopFwdSm80ILi8ELi1ELb1EN4cute5tupleIJNS5_1CILi128EEENS7_ILi112EEES8_EEELi128ENS_10bfloat16_tEfNS_4arch4Sm80ELb1ELb0ELb1ELb1ELb1ELb0ELb1ELb1EEENS1_21CollectiveEpilogueFwdINS6_IJS8_S8_S9_EEENS6_IJNS7_ILi1EEESH_SH_EEESB_SD_Li256ELb1ELb1ELb1ELb0EEENS1_36VarlenDynamicPersistentTileSchedulerILi128ELi112ELi256ELi256ELb1ELb1ELb0ELb1ELb1ELb1EEEEEEEEEvNT_6ParamsE --------------------------
	.section	.text._ZN7cutlass13device_kernelIN5flash19enable_sm80_to_sm89INS1_16FlashAttnFwdSm80INS1_25CollectiveMainloopFwdSm80ILi8ELi1ELb1EN4cute5tupleIJNS5_1CILi128EEENS7_ILi112EEES8_EEELi128ENS_10bfloat16_tEfNS_4arch4Sm80ELb1ELb0ELb1ELb1ELb1ELb0ELb1ELb1EEENS1_21CollectiveEpilogueFwdINS6_IJS8_S8_S9_EEENS6_IJNS7_ILi1EEESH_SH_EEESB_SD_Li256ELb1ELb1ELb1ELb0EEENS1_36VarlenDynamicPersistentTileSchedulerILi128ELi112ELi256ELi256ELb1ELb1ELb0ELb1ELb1ELb1EEEEEEEEEvNT_6ParamsE,"ax",@progbits
	.align	128
.text._ZN7cutlass13device_kernelIN5flash19enable_sm80_to_sm89INS1_16FlashAttnFwdSm80INS1_25CollectiveMainloopFwdSm80ILi8ELi1ELb1EN4cute5tupleIJNS5_1CILi128EEENS7_ILi112EEES8_EEELi128ENS_10bfloat16_tEfNS_4arch4Sm80ELb1ELb0ELb1ELb1ELb1ELb0ELb1ELb1EEENS1_21CollectiveEpilogueFwdINS6_IJS8_S8_S9_EEENS6_IJNS7_ILi1EEESH_SH_EEESB_SD_Li256ELb1ELb1ELb1ELb0EEENS1_36VarlenDynamicPersistentTileSchedulerILi128ELi112ELi256ELi256ELb1ELb1ELb0ELb1ELb1ELb1EEEEEEEEEvNT_6ParamsE:
        .type           _ZN7cutlass13device_kernelIN5flash19enable_sm80_to_sm89INS1_16FlashAttnFwdSm80INS1_25CollectiveMainloopFwdSm80ILi8ELi1ELb1EN4cute5tupleIJNS5_1CILi128EEENS7_ILi112EEES8_EEELi128ENS_10bfloat16_tEfNS_4arch4Sm80ELb1ELb0ELb1ELb1ELb1ELb0ELb1ELb1EEENS1_21CollectiveEpilogueFwdINS6_IJS8_S8_S9_EEENS6_IJNS7_ILi1EEESH_SH_EEESB_SD_Li256ELb1ELb1ELb1ELb0EEENS1_36VarlenDynamicPersistentTileSchedulerILi128ELi112ELi256ELi256ELb1ELb1ELb0ELb1ELb1ELb1EEEEEEEEEvNT_6ParamsE,@function
        .size           _ZN7cutlass13device_kernelIN5flash19enable_sm80_to_sm89INS1_16FlashAttnFwdSm80INS1_25CollectiveMainloopFwdSm80ILi8ELi1ELb1EN4cute5tupleIJNS5_1CILi128EEENS7_ILi112EEES8_EEELi128ENS_10bfloat16_tEfNS_4arch4Sm80ELb1ELb0ELb1ELb1ELb1ELb0ELb1ELb1EEENS1_21CollectiveEpilogueFwdINS6_IJS8_S8_S9_EEENS6_IJNS7_ILi1EEESH_SH_EEESB_SD_Li256ELb1ELb1ELb1ELb0EEENS1_36VarlenDynamicPersistentTileSchedulerILi128ELi112ELi256ELi256ELb1ELb1ELb0ELb1ELb1ELb1EEEEEEEEEvNT_6ParamsE,(.L_x_34 - _ZN7cutlass13device_kernelIN5flash19enable_sm80_to_sm89INS1_16FlashAttnFwdSm80INS1_25CollectiveMainloopFwdSm80ILi8ELi1ELb1EN4cute5tupleIJNS5_1CILi128EEENS7_ILi112EEES8_EEELi128ENS_10bfloat16_tEfNS_4arch4Sm80ELb1ELb0ELb1ELb1ELb1ELb0ELb1ELb1EEENS1_21CollectiveEpilogueFwdINS6_IJS8_S8_S9_EEENS6_IJNS7_ILi1EEESH_SH_EEESB_SD_Li256ELb1ELb1ELb1ELb0EEENS1_36VarlenDynamicPersistentTileSchedulerILi128ELi112ELi256ELi256ELb1ELb1ELb0ELb1ELb1ELb1EEEEEEEEEvNT_6ParamsE)
        .other          _ZN7cutlass13device_kernelIN5flash19enable_sm80_to_sm89INS1_16FlashAttnFwdSm80INS1_25CollectiveMainloopFwdSm80ILi8ELi1ELb1EN4cute5tupleIJNS5_1CILi128EEENS7_ILi112EEES8_EEELi128ENS_10bfloat16_tEfNS_4arch4Sm80ELb1ELb0ELb1ELb1ELb1ELb0ELb1ELb1EEENS1_21CollectiveEpilogueFwdINS6_IJS8_S8_S9_EEENS6_IJNS7_ILi1EEESH_SH_EEESB_SD_Li256ELb1ELb1ELb1ELb0EEENS1_36VarlenDynamicPersistentTileSchedulerILi128ELi112ELi256ELi256ELb1ELb1ELb0ELb1ELb1ELb1EEEEEEEEEvNT_6ParamsE,@"STO_CUDA_ENTRY STV_DEFAULT"
_ZN7cutlass13device_kernelIN5flash19enable_sm80_to_sm89INS1_16FlashAttnFwdSm80INS1_25CollectiveMainloopFwdSm80ILi8ELi1ELb1EN4cute5tupleIJNS5_1CILi128EEENS7_ILi112EEES8_EEELi128ENS_10bfloat16_tEfNS_4arch4Sm80ELb1ELb0ELb1ELb1ELb1ELb0ELb1ELb1EEENS1_21CollectiveEpilogueFwdINS6_IJS8_S8_S9_EEENS6_IJNS7_ILi1EEESH_SH_EEESB_SD_Li256ELb1ELb1ELb1ELb0EEENS1_36VarlenDynamicPersistentTileSchedulerILi128ELi112ELi256ELi256ELb1ELb1ELb0ELb1ELb1ELb1EEEEEEEEEvNT_6ParamsE:
[----:B------:R-:W-:Y:S01]  /*0000*/  LDC R1, c[0x0][0x28] ;  /* 0x00000a00ff017b82 */ /* 0x000fe20000000800 */
[----:B------:R-:W-:Y:S05]  /*0010*/  EXIT ;  /* 0x000000000000794d */ /* 0x000fea0003800000 */
.L_x_10:
        /* <DEDUP_REMOVED lines=14> */
.L_x_34:


//--------------------- .text._ZN7cutlass13device_kernelIN5flash19enable_sm80_to_sm89INS1_16FlashAttnFwdSm80INS1_25CollectiveMainloopFwdSm80ILi8ELi1ELb1EN4cute5tupleIJNS5_1CILi128EEENS7_ILi112EEES8_EEELi128ENS_10bfloat16_tEfNS_4arch4Sm80ELb1ELb0ELb1ELb1ELb1ELb1ELb1ELb1EEENS1_21CollectiveEpilogueFwdINS6_IJS8_S8_S9_EEENS6_IJNS7_ILi1EEESH_SH_EEESB_SD_Li256ELb1ELb1ELb1ELb0EEENS1_36VarlenDynamicPersistentTileSchedulerILi128ELi112ELi256ELi256ELb1ELb1ELb0ELb1ELb1ELb1EEEEEEEEEvNT_6ParamsE --------------------------
	.section	.text._ZN7cutlass13device_kernelIN5flash19enable_sm80_to_sm89INS1_16FlashAttnFwdSm80INS1_25CollectiveMainloopFwdSm80ILi8ELi1ELb1EN4cute5tupleIJNS5_1CILi128EEENS7_ILi112EEES8_EEELi128ENS_10bfloat16_tEfNS_4arch4Sm80ELb1ELb0ELb1ELb1ELb1ELb1ELb1ELb1EEENS1_21CollectiveEpilogueFwdINS6_IJS8_S8_S9_EEENS6_IJNS7_ILi1EEESH_SH_EEESB_SD_Li256ELb1ELb1ELb1ELb0EEENS1_36VarlenDynamicPersistentTileSchedulerILi128ELi112ELi256ELi256ELb1ELb1ELb0ELb1ELb1ELb1EEEEEEEEEvNT_6ParamsE,"ax",@progbits
	.align	128
.text._ZN7cutlass13device_kernelIN5flash19enable_sm80_to_sm89INS1_16FlashAttnFwdSm80INS1_25CollectiveMainloopFwdSm80ILi8ELi1ELb1EN4cute5tupleIJNS5_1CILi128EEENS7_ILi112EEES8_EEELi128ENS_10bfloat16_tEfNS_4arch4Sm80ELb1ELb0ELb1ELb1ELb1ELb1ELb1ELb1EEENS1_21CollectiveEpilogueFwdINS6_IJS8_S8_S9_EEENS6_IJNS7_ILi1EEESH_SH_EEESB_SD_Li256ELb1ELb1ELb1ELb0EEENS1_36VarlenDynamicPersistentTileSchedulerILi128ELi112ELi256ELi256ELb1ELb1ELb0ELb1ELb1ELb1EEEEEEEEEvNT_6ParamsE:
        .type           _ZN7cutlass13device_kernelIN5flash19enable_sm80_to_sm89INS1_16FlashAttnFwdSm80INS1_25CollectiveMainloopFwdSm80ILi8ELi1ELb1EN4cute5tupleIJNS5_1CILi128EEENS7_ILi112EEES8_EEELi128ENS_10bfloat16_tEfNS_4arch4Sm80ELb1ELb0ELb1ELb1ELb1ELb1ELb1ELb1EEENS1_21CollectiveEpilogueFwdINS6_IJS8_S8_S9_EEENS6_IJNS7_ILi1EEESH_SH_EEESB_SD_Li256ELb1ELb1ELb1ELb0EEENS1_36VarlenDynamicPersistentTileSchedulerILi128ELi112ELi256ELi256ELb1ELb1ELb0ELb1ELb1ELb1EEEEEEEEEvNT_6ParamsE,@function
        .size           _ZN7cutlass13device_kernelIN5flash19enable_sm80_to_sm89INS1_16FlashAttnFwdSm80INS1_25CollectiveMainloopFwdSm80ILi8ELi1ELb1EN4cute5tupleIJNS5_1CILi128EEENS7_ILi112EEES8_EEELi128ENS_10bfloat16_tEfNS_4arch4Sm80ELb1ELb0ELb1ELb1ELb1ELb1ELb1ELb1EEENS1_21CollectiveEpilogueFwdINS6_IJS8_S8_S9_EEENS6_IJNS7_ILi1EEESH_SH_EEESB_SD_Li256ELb1ELb1ELb1ELb0EEENS1_36VarlenDynamicPersistentTileSchedulerILi128ELi112ELi256ELi256ELb1ELb1ELb0ELb1ELb1ELb1EEEEEEEEEvNT_6ParamsE,(.L_x_35 - _ZN7cutlass13device_kernelIN5flash19enable_sm80_to_sm89INS1_16FlashAttnFwdSm80INS1_25CollectiveMainloopFwdSm80ILi8ELi1ELb1EN4cute5tupleIJNS5_1CILi128EEENS7_ILi112EEES8_EEELi128ENS_10bfloat16_tEfNS_4arch4Sm80ELb1ELb0ELb1ELb1ELb1ELb1ELb1ELb1EEENS1_21CollectiveEpilogueFwdINS6_IJS8_S8_S9_EEENS6_IJNS7_ILi1EEESH_SH_EEESB_SD_Li256ELb1ELb1ELb1ELb0EEENS1_36VarlenDynamicPersistentTileSchedulerILi128ELi112ELi256ELi256ELb1ELb1ELb0ELb1ELb1ELb1EEEEEEEEEvNT_6ParamsE)
        .other          _ZN7cutlass13device_kernelIN5flash19enable_sm80_to_sm89INS1_16FlashAttnFwdSm80INS1_25CollectiveMainloopFwdSm80ILi8ELi1ELb1EN4cute5tupleIJNS5_1CILi128EEENS7_ILi112EEES8_EEELi128ENS_10bfloat16_tEfNS_4arch4Sm80ELb1ELb0ELb1ELb1ELb1ELb1ELb1ELb1EEENS1_21CollectiveEpilogueFwdINS6_IJS8_S8_S9_EEENS6_IJNS7_ILi1EEESH_SH_EEESB_SD_Li256ELb1ELb1ELb1ELb0EEENS1_36VarlenDynamicPersistentTileSchedulerILi128ELi112ELi256ELi256ELb1ELb1ELb0ELb1ELb1ELb1EEEEEEEEEvNT_6ParamsE,@"STO_CUDA_ENTRY STV_DEFAULT"
_ZN7cutlass13device_kernelIN5flash19enable_sm80_to_sm89INS1_16FlashAttnFwdSm80INS1_25CollectiveMainloopFwdSm80ILi8ELi1ELb1EN4cute5tupleIJNS5_1CILi128EEENS7_ILi112EEES8_EEELi128ENS_10bfloat16_tEfNS_4arch4Sm80ELb1ELb0ELb1ELb1ELb1ELb1ELb1ELb1EEENS1_21CollectiveEpilogueFwdINS6_IJS8_S8_S9_EEENS6_IJNS7_ILi1EEESH_SH_EEESB_SD_Li256ELb1ELb1ELb1ELb0EEENS1_36VarlenDynamicPersistentTileSchedulerILi128ELi112ELi256ELi256ELb1ELb1ELb0ELb1ELb1ELb1EEEEEEEEEvNT_6ParamsE:
[----:B------:R-:W-:Y:S01]  /*0000*/  LDC R1, c[0x0][0x28] ;  /* 0x00000a00ff017b82 */ /* 0x000fe20000000800 */
[----:B------:R-:W-:Y:S05]  /*0010*/  EXIT ;  /* 0x000000000000794d */ /* 0x000fea0003800000 */
.L_x_11:
        /* <DEDUP_REMOVED lines=14> */
.L_x_35:


//--------------------- .text._ZN7cutlass13device_kernelIN5flash19enable_sm80_to_sm89INS1_16FlashAttnFwdSm80INS1_25CollectiveMainloopFwdSm80ILi8ELi1ELb1EN4cute5tupleIJNS5_1CILi128EEES8_S8_EEELi128ENS_10bfloat16_tEfNS_4arch4Sm80ELb0ELb0ELb0ELb0ELb1ELb0ELb1ELb1EEENS1_21CollectiveEpilogueFwdIS9_NS6_IJNS7_ILi1EEESF_SF_EEESA_SC_Li256ELb0ELb1ELb1ELb0EEENS1_19SingleTileSchedulerILb0ELb1ELb1ELi128EEEEEEEEEvNT_6ParamsE --------------------------
	.section	.text._ZN7cutlass13device_kernelIN5flash19enable_sm80_to_sm89INS1_16FlashAttnFwdSm80INS1_25CollectiveMainloopFwdSm80ILi8ELi1ELb1EN4cute5tupleIJNS5_1CILi128EEES8_S8_EEELi128ENS_10bfloat16_tEfNS_4arch4Sm80ELb0ELb0ELb0ELb0ELb1ELb0ELb1ELb1EEENS1_21CollectiveEpilogueFwdIS9_NS6_IJNS7_ILi1EEESF_SF_EEESA_SC_Li256ELb0ELb1ELb1ELb0EEENS1_19SingleTileSchedulerILb0ELb1ELb1ELi128EEEEEEEEEvNT_6ParamsE,"ax",@progbits
	.align	128
.text._ZN7cutlass13device_kernelIN5flash19enable_sm80_to_sm89INS1_16FlashAttnFwdSm80INS1_25CollectiveMainloopFwdSm80ILi8ELi1ELb1EN4cute5tupleIJNS5_1CILi128EEES8_S8_EEELi128ENS_10bfloat16_tEfNS_4arch4Sm80ELb0ELb0ELb0ELb0ELb1ELb0ELb1ELb1EEENS1_21CollectiveEpilogueFwdIS9_NS6_IJNS7_ILi1EEESF_SF_EEESA_SC_Li256ELb0ELb1ELb1ELb0EEENS1_19SingleTileSchedulerILb0ELb1ELb1ELi128EEEEEEEEEvNT_6ParamsE:
        .type           _ZN7cutlass13device_kernelIN5flash19enable_sm80_to_sm89INS1_16FlashAttnFwdSm80INS1_25CollectiveMainloopFwdSm80ILi8ELi1ELb1EN4cute5tupleIJNS5_1CILi128EEES8_S8_EEELi128ENS_10bfloat16_tEfNS_4arch4Sm80ELb0ELb0ELb0ELb0ELb1ELb0ELb1ELb1EEENS1_21CollectiveEpilogueFwdIS9_NS6_IJNS7_ILi1EEESF_SF_EEESA_SC_Li256ELb0ELb1ELb1ELb0EEENS1_19SingleTileSchedulerILb0ELb1ELb1ELi128EEEEEEEEEvNT_6ParamsE,@function
        .size           _ZN7cutlass13device_kernelIN5flash19enable_sm80_to_sm89INS1_16FlashAttnFwdSm80INS1_25CollectiveMainloopFwdSm80ILi8ELi1ELb1EN4cute5tupleIJNS5_1CILi128EEES8_S8_EEELi128ENS_10bfloat16_tEfNS_4arch4Sm80ELb0ELb0ELb0ELb0ELb1ELb0ELb1ELb1EEENS1_21CollectiveEpilogueFwdIS9_NS6_IJNS7_ILi1EEESF_SF_EEESA_SC_Li256ELb0ELb1ELb1ELb0EEENS1_19SingleTileSchedulerILb0ELb1ELb1ELi128EEEEEEEEEvNT_6ParamsE,(.L_x_36 - _ZN7cutlass13device_kernelIN5flash19enable_sm80_to_sm89INS1_16FlashAttnFwdSm80INS1_25CollectiveMainloopFwdSm80ILi8ELi1ELb1EN4cute5tupleIJNS5_1CILi128EEES8_S8_EEELi128ENS_10bfloat16_tEfNS_4arch4Sm80ELb0ELb0ELb0ELb0ELb1ELb0ELb1ELb1EEENS1_21CollectiveEpilogueFwdIS9_NS6_IJNS7_ILi1EEESF_SF_EEESA_SC_Li256ELb0ELb1ELb1ELb0EEENS1_19SingleTileSchedulerILb0ELb1ELb1ELi128EEEEEEEEEvNT_6ParamsE)
        .other          _ZN7cutlass13device_kernelIN5flash19enable_sm80_to_sm89INS1_16FlashAttnFwdSm80INS1_25CollectiveMainloopFwdSm80ILi8ELi1ELb1EN4cute5tupleIJNS5_1CILi128EEES8_S8_EEELi128ENS_10bfloat16_tEfNS_4arch4Sm80ELb0ELb0ELb0ELb0ELb1ELb0ELb1ELb1EEENS1_21CollectiveEpilogueFwdIS9_NS6_IJNS7_ILi1EEESF_SF_EEESA_SC_Li256ELb0ELb1ELb1ELb0EEENS1_19SingleTileSchedulerILb0ELb1ELb1ELi128EEEEEEEEEvNT_6ParamsE,@"STO_CUDA_ENTRY STV_DEFAULT"
_ZN7cutlass13device_kernelIN5flash19enable_sm80_to_sm89INS1_16FlashAttnFwdSm80INS1_25CollectiveMainloopFwdSm80ILi8ELi1ELb1EN4cute5tupleIJNS5_1CILi128EEES8_S8_EEELi128ENS_10bfloat16_tEfNS_4arch4Sm80ELb0ELb0ELb0ELb0ELb1ELb0ELb1ELb1EEENS1_21CollectiveEpilogueFwdIS9_NS6_IJNS7_ILi1EEESF_SF_EEESA_SC_Li256ELb0ELb1ELb1ELb0EEENS1_19SingleTileSchedulerILb0ELb1ELb1ELi128EEEEEEEEEvNT_6ParamsE:
[----:B------:R-:W-:Y:S01]  /*0000*/  LDC R1, c[0x0][0x28] ;  /* 0x00000a00ff017b82 */ /* 0x000fe20000000800 */
[----:B------:R-:W-:Y:S05]  /*0010*/  EXIT ;  /* 0x000000000000794d */ /* 0x000fea0003800000 */
.L_x_12:
        /* <DEDUP_REMOVED lines=14> */
.L_x_36:


//--------------------- .text._ZN7cutlass13device_kernelIN5flash19enable_sm80_to_sm89INS1_16FlashAttnFwdSm80INS1_25CollectiveMainloopFwdSm80ILi8ELi1ELb1EN4cute5tupleIJNS5_1CILi128EEENS7_ILi96EEES8_EEELi128ENS_10bfloat16_tEfNS_4arch4Sm80ELb0ELb1ELb0ELb0ELb1ELb0ELb1ELb1EEENS1_21CollectiveEpilogueFwdINS6_IJS8_S8_S9_EEENS6_IJNS7_ILi1EEESH_SH_EEESB_SD_Li256ELb0ELb1ELb1ELb0EEENS1_19SingleTileSchedulerILb0ELb1ELb1ELi128EEEEEEEEEvNT_6ParamsE --------------------------
	.section	.text._ZN7cutlass13device_kernelIN5flash19enable_sm80_to_sm89INS1_16FlashAttnFwdSm80INS1_25CollectiveMainloopFwdSm80ILi8ELi1ELb1EN4cute5tupleIJNS5_1CILi128EEENS7_ILi96EEES8_EEELi128ENS_10bfloat16_tEfNS_4arch4Sm80ELb0ELb1ELb0ELb0ELb1ELb0ELb1ELb1EEENS1_21CollectiveEpilogueFwdINS6_IJS8_S8_S9_EEENS6_IJNS7_ILi1EEESH_SH_EEESB_SD_Li256ELb0ELb1ELb1ELb0EEENS1_19SingleTileSchedulerILb0ELb1ELb1ELi128EEEEEEEEEvNT_6ParamsE,"ax",@progbits
	.align	128
.text._ZN7cutlass13device_kernelIN5flash19enable_sm80_to_sm89INS1_16FlashAttnFwdSm80INS1_25CollectiveMainloopFwdSm80ILi8ELi1ELb1EN4cute5tupleIJNS5_1CILi128EEENS7_ILi96EEES8_EEELi128ENS_10bfloat16_tEfNS_4arch4Sm80ELb0ELb1ELb0ELb0ELb1ELb0ELb1ELb1EEENS1_21CollectiveEpilogueFwdINS6_IJS8_S8_S9_EEENS6_IJNS7_ILi1EEESH_SH_EEESB_SD_Li256ELb0ELb1ELb1ELb0EEENS1_19SingleTileSchedulerILb0ELb1ELb1ELi128EEEEEEEEEvNT_6ParamsE:
        .type           _ZN7cutlass13device_kernelIN5flash19enable_sm80_to_sm89INS1_16FlashAttnFwdSm80INS1_25CollectiveMainloopFwdSm80ILi8ELi1ELb1EN4cute5tupleIJNS5_1CILi128EEENS7_ILi96EEES8_EEELi128ENS_10bfloat16_tEfNS_4arch4Sm80ELb0ELb1ELb0ELb0ELb1ELb0ELb1ELb1EEENS1_21CollectiveEpilogueFwdINS6_IJS8_S8_S9_EEENS6_IJNS7_ILi1EEESH_SH_EEESB_SD_Li256ELb0ELb1ELb1ELb0EEENS1_19SingleTileSchedulerILb0ELb1ELb1ELi128EEEEEEEEEvNT_6ParamsE,@function
        .size           _ZN7cutlass13device_kernelIN5flash19enable_sm80_to_sm89INS1_16FlashAttnFwdSm80INS1_25CollectiveMainloopFwdSm80ILi8ELi1ELb1EN4cute5tupleIJNS5_1CILi128EEENS7_ILi96EEES8_EEELi128ENS_10bfloat16_tEfNS_4arch4Sm80ELb0ELb1ELb0ELb0ELb1ELb0ELb1ELb1EEENS1_21CollectiveEpilogueFwdINS6_IJS8_S8_S9_EEENS6_IJNS7_ILi1EEESH_SH_EEESB_SD_Li256ELb0ELb1ELb1ELb0EEENS1_19SingleTileSchedulerILb0ELb1ELb1ELi128EEEEEEEEEvNT_6ParamsE,(.L_x_37 - _ZN7cutlass13device_kernelIN5flash19enable_sm80_to_sm89INS1_16FlashAttnFwdSm80INS1_25CollectiveMainloopFwdSm80ILi8ELi1ELb1EN4cute5tupleIJNS5_1CILi128EEENS7_ILi96EEES8_EEELi128ENS_10bfloat16_tEfNS_4arch4Sm80ELb0ELb1ELb0ELb0ELb1ELb0ELb1ELb1EEENS1_21CollectiveEpilogueFwdINS6_IJS8_S8_S9_EEENS6_IJNS7_ILi1EEESH_SH_EEESB_SD_Li256ELb0ELb1ELb1ELb0EEENS1_19SingleTileSchedulerILb0ELb1ELb1ELi128EEEEEEEEEvNT_6ParamsE)
        .other          _ZN7cutlass13device_kernelIN5flash19enable_sm80_to_sm89INS1_16FlashAttnFwdSm80INS1_25CollectiveMainloopFwdSm80ILi8ELi1ELb1EN4cute5tupleIJNS5_1CILi128EEENS7_ILi96EEES8_EEELi128ENS_10bfloat16_tEfNS_4arch4Sm80ELb0ELb1ELb0ELb0ELb1ELb0ELb1ELb1EEENS1_21CollectiveEpilogueFwdINS6_IJS8_S8_S9_EEENS6_IJNS7_ILi1EEESH_SH_EEESB_SD_Li256ELb0ELb1ELb1ELb0EEENS1_19SingleTileSchedulerILb0ELb1ELb1ELi128EEEEEEEEEvNT_6ParamsE,@"STO_CUDA_ENTRY STV_DEFAULT"
_ZN7cutlass13device_kernelIN5flash19enable_sm80_to_sm89INS1_16FlashAttnFwdSm80INS1_25CollectiveMainloopFwdSm80ILi8ELi1ELb1EN4cute5tupleIJNS5_1CILi128EEENS7_ILi96EEES8_EEELi128ENS_10bfloat16_tEfNS_4arch4Sm80ELb0ELb1ELb0ELb0ELb1ELb0ELb1ELb1EEENS1_21CollectiveEpilogueFwdINS6_IJS8_S8_S9_EEENS6_IJNS7_ILi1EEESH_SH_EEESB_SD_Li256ELb0ELb1ELb1ELb0EEENS1_19SingleTileSchedulerILb0ELb1ELb1ELi128EEEEEEEEEvNT_6ParamsE:
[----:B------:R-:W-:Y:S01]  /*0000*/  LDC R1, c[0x0][0x28] ;  /* 0x00000a00ff017b82 */ /* 0x000fe20000000800 */
[----:B------:R-:W-:Y:S05]  /*0010*/  EXIT ;  /* 0x000000000000794d */ /* 0x000fea0003800000 */
.L_x_13:
        /* <DEDUP_REMOVED lines=14> */
.L_x_37:


//--------------------- .text._ZN7cutlass13device_kernelIN5flash19enable_sm80_to_sm89INS1_16FlashAttnFwdSm80INS1_25CollectiveMainloopFwdSm80ILi8ELi1ELb1EN4cute5tupleIJNS5_1CILi128EEES8_S8_EEELi128ENS_10bfloat16_tEfNS_4arch4Sm80ELb1ELb0ELb0ELb0ELb1ELb0ELb1ELb1EEENS1_21CollectiveEpilogueFwdIS9_NS6_IJNS7_ILi1EEESF_SF_EEESA_SC_Li256ELb0ELb1ELb1ELb0EEENS1_30DynamicPersistentTileSchedulerILi256ELi256ELb1ELb1ELb0EEEEEEEEEvNT_6ParamsE --------------------------
	.section	.text._ZN7cutlass13device_kernelIN5flash19enable_sm80_to_sm89INS1_16FlashAttnFwdSm80INS1_25CollectiveMainloopFwdSm80ILi8ELi1ELb1EN4cute5tupleIJNS5_1CILi128EEES8_S8_EEELi128ENS_10bfloat16_tEfNS_4arch4Sm80ELb1ELb0ELb0ELb0ELb1ELb0ELb1ELb1EEENS1_21CollectiveEpilogueFwdIS9_NS6_IJNS7_ILi1EEESF_SF_EEESA_SC_Li256ELb0ELb1ELb1ELb0EEENS1_30DynamicPersistentTileSchedulerILi256ELi256ELb1ELb1ELb0EEEEEEEEEvNT_6ParamsE,"ax",@progbits
	.align	128
.text._ZN7cutlass13device_kernelIN5flash19enable_sm80_to_sm89INS1_16FlashAttnFwdSm80INS1_25CollectiveMainloopFwdSm80ILi8ELi1ELb1EN4cute5tupleIJNS5_1CILi128EEES8_S8_EEELi128ENS_10bfloat16_tEfNS_4arch4Sm80ELb1ELb0ELb0ELb0ELb1ELb0ELb1ELb1EEENS1_21CollectiveEpilogueFwdIS9_NS6_IJNS7_ILi1EEESF_SF_EEESA_SC_Li256ELb0ELb1ELb1ELb0EEENS1_30DynamicPersistentTileSchedulerILi256ELi256ELb1ELb1ELb0EEEEEEEEEvNT_6ParamsE:
        .type           _ZN7cutlass13device_kernelIN5flash19enable_sm80_to_sm89INS1_16FlashAttnFwdSm80INS1_25CollectiveMainloopFwdSm80ILi8ELi1ELb1EN4cute5tupleIJNS5_1CILi128EEES8_S8_EEELi128ENS_10bfloat16_tEfNS_4arch4Sm80ELb1ELb0ELb0ELb0ELb1ELb0ELb1ELb1EEENS1_21CollectiveEpilogueFwdIS9_NS6_IJNS7_ILi1EEESF_SF_EEESA_SC_Li256ELb0ELb1ELb1ELb0EEENS1_30DynamicPersistentTileSchedulerILi256ELi256ELb1ELb1ELb0EEEEEEEEEvNT_6ParamsE,@function
        .size           _ZN7cutlass13device_kernelIN5flash19enable_sm80_to_sm89INS1_16FlashAttnFwdSm80INS1_25CollectiveMainloopFwdSm80ILi8ELi1ELb1EN4cute5tupleIJNS5_1CILi128EEES8_S8_EEELi128ENS_10bfloat16_tEfNS_4arch4Sm80ELb1ELb0ELb0ELb0ELb1ELb0ELb1ELb1EEENS1_21CollectiveEpilogueFwdIS9_NS6_IJNS7_ILi1EEESF_SF_EEESA_SC_Li256ELb0ELb1ELb1ELb0EEENS1_30DynamicPersistentTileSchedulerILi256ELi256ELb1ELb1ELb0EEEEEEEEEvNT_6ParamsE,(.L_x_38 - _ZN7cutlass13device_kernelIN5flash19enable_sm80_to_sm89INS1_16FlashAttnFwdSm80INS1_25CollectiveMainloopFwdSm80ILi8ELi1ELb1EN4cute5tupleIJNS5_1CILi128EEES8_S8_EEELi128ENS_10bfloat16_tEfNS_4arch4Sm80ELb1ELb0ELb0ELb0ELb1ELb0ELb1ELb1EEENS1_21CollectiveEpilogueFwdIS9_NS6_IJNS7_ILi1EEESF_SF_EEESA_SC_Li256ELb0ELb1ELb1ELb0EEENS1_30DynamicPersistentTileSchedulerILi256ELi256ELb1ELb1ELb0EEEEEEEEEvNT_6ParamsE)
        .other          _ZN7cutlass13device_kernelIN5flash19enable_sm80_to_sm89INS1_16FlashAttnFwdSm80INS1_25CollectiveMainloopFwdSm80ILi8ELi1ELb1EN4cute5tupleIJNS5_1CILi128EEES8_S8_EEELi128ENS_10bfloat16_tEfNS_4arch4Sm80ELb1ELb0ELb0ELb0ELb1ELb0ELb1ELb1EEENS1_21CollectiveEpilogueFwdIS9_NS6_IJNS7_ILi1EEESF_SF_EEESA_SC_Li256ELb0ELb1ELb1ELb0EEENS1_30DynamicPersistentTileSchedulerILi256ELi256ELb1ELb1ELb0EEEEEEEEEvNT_6ParamsE,@"STO_CUDA_ENTRY STV_DEFAULT"
_ZN7cutlass13device_kernelIN5flash19enable_sm80_to_sm89INS1_16FlashAttnFwdSm80INS1_25CollectiveMainloopFwdSm80ILi8ELi1ELb1EN4cute5tupleIJNS5_1CILi128EEES8_S8_EEELi128ENS_10bfloat16_tEfNS_4arch4Sm80ELb1ELb0ELb0ELb0ELb1ELb0ELb1ELb1EEENS1_21CollectiveEpilogueFwdIS9_NS6_IJNS7_ILi1EEESF_SF_EEESA_SC_Li256ELb0ELb1ELb1ELb0EEENS1_30DynamicPersistentTileSchedulerILi256ELi256ELb1ELb1ELb0EEEEEEEEEvNT_6ParamsE:
[----:B------:R-:W-:Y:S01]  /*0000*/  LDC R1, c[0x0][0x28] ;  /* 0x00000a00ff017b82 */ /* 0x000fe20000000800 */
[----:B------:R-:W-:Y:S05]  /*0010*/  EXIT ;  /* 0x000000000000794d */ /* 0x000fea0003800000 */
.L_x_14:
        /* <DEDUP_REMOVED lines=14> */
.L_x_38:


//--------------------- .text._ZN7cutlass13device_kernelIN5flash19enable_sm80_to_sm89INS1_16FlashAttnFwdSm80INS1_25CollectiveMainloopFwdSm80ILi4ELi1ELb0EN4cute5tupleIJNS5_1CILi128EEENS7_ILi64EEES8_EEELi128ENS_10bfloat16_tEfNS_4arch4Sm80ELb0ELb0ELb0ELb0ELb1ELb0ELb1ELb1EEENS1_21CollectiveEpilogueFwdINS6_IJS8_S8_S9_EEENS6_IJNS7_ILi1EEESH_SH_EEESB_SD_Li128ELb0ELb1ELb1ELb0EEENS1_19SingleTileSchedulerILb0ELb1ELb1ELi128EEEEEEEEEvNT_6ParamsE --------------------------
	.section	.text._ZN7cutlass13device_kernelIN5flash19enable_sm80_to_sm89INS1_16FlashAttnFwdSm80INS1_25CollectiveMainloopFwdSm80ILi4ELi1ELb0EN4cute5tupleIJNS5_1CILi128EEENS7_ILi64EEES8_EEELi128ENS_10bfloat16_tEfNS_4arch4Sm80ELb0ELb0ELb0ELb0ELb1ELb0ELb1ELb1EEENS1_21CollectiveEpilogueFwdINS6_IJS8_S8_S9_EEENS6_IJNS7_ILi1EEESH_SH_EEESB_SD_Li128ELb0ELb1ELb1ELb0EEENS1_19SingleTileSchedulerILb0ELb1ELb1ELi128EEEEEEEEEvNT_6ParamsE,"ax",@progbits
	.align	128
.text._ZN7cutlass13device_kernelIN5flash19enable_sm80_to_sm89INS1_16FlashAttnFwdSm80INS1_25CollectiveMainloopFwdSm80ILi4ELi1ELb0EN4cute5tupleIJNS5_1CILi128EEENS7_ILi64EEES8_EEELi128ENS_10bfloat16_tEfNS_4arch4Sm80ELb0ELb0ELb0ELb0ELb1ELb0ELb1ELb1EEENS1_21CollectiveEpilogueFwdINS6_IJS8_S8_S9_EEENS6_IJNS7_ILi1EEESH_SH_EEESB_SD_Li128ELb0ELb1ELb1ELb0EEENS1_19SingleTileSchedulerILb0ELb1ELb1ELi128EEEEEEEEEvNT_6ParamsE:
        .type           _ZN7cutlass13device_kernelIN5flash19enable_sm80_to_sm89INS1_16FlashAttnFwdSm80INS1_25CollectiveMainloopFwdSm80ILi4ELi1ELb0EN4cute5tupleIJNS5_1CILi128EEENS7_ILi64EEES8_EEELi128ENS_10bfloat16_tEfNS_4arch4Sm80ELb0ELb0ELb0ELb0ELb1ELb0ELb1ELb1EEENS1_21CollectiveEpilogueFwdINS6_IJS8_S8_S9_EEENS6_IJNS7_ILi1EEESH_SH_EEESB_SD_Li128ELb0ELb1ELb1ELb0EEENS1_19SingleTileSchedulerILb0ELb1ELb1ELi128EEEEEEEEEvNT_6ParamsE,@function
        .size           _ZN7cutlass13device_kernelIN5flash19enable_sm80_to_sm89INS1_16FlashAttnFwdSm80INS1_25CollectiveMainloopFwdSm80ILi4ELi1ELb0EN4cute5tupleIJNS5_1CILi128EEENS7_ILi64EEES8_EEELi128ENS_10bfloat16_tEfNS_4arch4Sm80ELb0ELb0ELb0ELb0ELb1ELb0ELb1ELb1EEENS1_21CollectiveEpilogueFwdINS6_IJS8_S8_S9_EEENS6_IJNS7_ILi1EEESH_SH_EEESB_SD_Li128ELb0ELb1ELb1ELb0EEENS1_19SingleTileSchedulerILb0ELb1ELb1ELi128EEEEEEEEEvNT_6ParamsE,(.L_x_39 - _ZN7cutlass13device_kernelIN5flash19enable_sm80_to_sm89INS1_16FlashAttnFwdSm80INS1_25CollectiveMainloopFwdSm80ILi4ELi1ELb0EN4cute5tupleIJNS5_1CILi128EEENS7_ILi64EEES8_EEELi128ENS_10bfloat16_tEfNS_4arch4Sm80ELb0ELb0ELb0ELb0ELb1ELb0ELb1ELb1EEENS1_21CollectiveEpilogueFwdINS6_IJS8_S8_S9_EEENS6_IJNS7_ILi1EEESH_SH_EEESB_SD_Li128ELb0ELb1ELb1ELb0EEENS1_19SingleTileSchedulerILb0ELb1ELb1ELi128EEEEEEEEEvNT_6ParamsE)
        .other          _ZN7cutlass13device_kernelIN5flash19enable_sm80_to_sm89INS1_16FlashAttnFwdSm80INS1_25CollectiveMainloopFwdSm80ILi4ELi1ELb0EN4cute5tupleIJNS5_1CILi128EEENS7_ILi64EEES8_EEELi128ENS_10bfloat16_tEfNS_4arch4Sm80ELb0ELb0ELb0ELb0ELb1ELb0ELb1ELb1EEENS1_21CollectiveEpilogueFwdINS6_IJS8_S8_S9_EEENS6_IJNS7_ILi1EEESH_SH_EEESB_SD_Li128ELb0ELb1ELb1ELb0EEENS1_19SingleTileSchedulerILb0ELb1ELb1ELi128EEEEEEEEEvNT_6ParamsE,@"STO_CUDA_ENTRY STV_DEFAULT"
_ZN7cutlass13device_kernelIN5flash19enable_sm80_to_sm89INS1_16FlashAttnFwdSm80INS1_25CollectiveMainloopFwdSm80ILi4ELi1ELb0EN4cute5tupleIJNS5_1CILi128EEENS7_ILi64EEES8_EEELi128ENS_10bfloat16_tEfNS_4arch4Sm80ELb0ELb0ELb0ELb0ELb1ELb0ELb1ELb1EEENS1_21CollectiveEpilogueFwdINS6_IJS8_S8_S9_EEENS6_IJNS7_ILi1EEESH_SH_EEESB_SD_Li128ELb0ELb1ELb1ELb0EEENS1_19SingleTileSchedulerILb0ELb1ELb1ELi128EEEEEEEEEvNT_6ParamsE:
[----:B------:R-:W-:Y:S01]  /*0000*/  LDC R1, c[0x0][0x28] ;  /* 0x00000a00ff017b82 */ /* 0x000fe20000000800 */
[----:B------:R-:W-:Y:S05]  /*0010*/  EXIT ;  /* 0x000000000000794d */ /* 0x000fea0003800000 */
.L_x_15:
        /* <DEDUP_REMOVED lines=14> */
.L_x_39:


//--------------------- .text._ZN7cutlass13device_kernelIN5flash19enable_sm80_to_sm89INS1_16FlashAttnFwdSm80INS1_25CollectiveMainloopFwdSm80ILi8ELi1ELb1EN4cute5tupleIJNS5_1CILi128EEENS7_ILi112EEES8_EEELi128ENS_10bfloat16_tEfNS_4arch4Sm80ELb0ELb0ELb0ELb1ELb1ELb0ELb1ELb1EEENS1_21CollectiveEpilogueFwdINS6_IJS8_S8_S9_EEENS6_IJNS7_ILi1EEESH_SH_EEESB_SD_Li256ELb1ELb1ELb1ELb0EEENS1_36VarlenDynamicPersistentTileSchedulerILi128ELi112ELi256ELi256ELb1ELb1ELb0ELb0ELb1ELb1EEEEEEEEEvNT_6ParamsE --------------------------
	.section	.text._ZN7cutlass13device_kernelIN5flash19enable_sm80_to_sm89INS1_16FlashAttnFwdSm80INS1_25CollectiveMainloopFwdSm80ILi8ELi1ELb1EN4cute5tupleIJNS5_1CILi128EEENS7_ILi112EEES8_EEELi128ENS_10bfloat16_tEfNS_4arch4Sm80ELb0ELb0ELb0ELb1ELb1ELb0ELb1ELb1EEENS1_21CollectiveEpilogueFwdINS6_IJS8_S8_S9_EEENS6_IJNS7_ILi1EEESH_SH_EEESB_SD_Li256ELb1ELb1ELb1ELb0EEENS1_36VarlenDynamicPersistentTileSchedulerILi128ELi112ELi256ELi256ELb1ELb1ELb0ELb0ELb1ELb1EEEEEEEEEvNT_6ParamsE,"ax",@progbits
	.align	128
.text._ZN7cutlass13device_kernelIN5flash19enable_sm80_to_sm89INS1_16FlashAttnFwdSm80INS1_25CollectiveMainloopFwdSm80ILi8ELi1ELb1EN4cute5tupleIJNS5_1CILi128EEENS7_ILi112EEES8_EEELi128ENS_10bfloat16_tEfNS_4arch4Sm80ELb0ELb0ELb0ELb1ELb1ELb0ELb1ELb1EEENS1_21CollectiveEpilogueFwdINS6_IJS8_S8_S9_EEENS6_IJNS7_ILi1EEESH_SH_EEESB_SD_Li256ELb1ELb1ELb1ELb0EEENS1_36VarlenDynamicPersistentTileSchedulerILi128ELi112ELi256ELi256ELb1ELb1ELb0ELb0ELb1ELb1EEEEEEEEEvNT_6ParamsE:
        .type           _ZN7cutlass13device_kernelIN5flash19enable_sm80_to_sm89INS1_16FlashAttnFwdSm80INS1_25CollectiveMainloopFwdSm80ILi8ELi1ELb1EN4cute5tupleIJNS5_1CILi128EEENS7_ILi112EEES8_EEELi128ENS_10bfloat16_tEfNS_4arch4Sm80ELb0ELb0ELb0ELb1ELb1ELb0ELb1ELb1EEENS1_21CollectiveEpilogueFwdINS6_IJS8_S8_S9_EEENS6_IJNS7_ILi1EEESH_SH_EEESB_SD_Li256ELb1ELb1ELb1ELb0EEENS1_36VarlenDynamicPersistentTileSchedulerILi128ELi112ELi256ELi256ELb1ELb1ELb0ELb0ELb1ELb1EEEEEEEEEvNT_6ParamsE,@function
        .size           _ZN7cutlass13device_kernelIN5flash19enable_sm80_to_sm89INS1_16FlashAttnFwdSm80INS1_25CollectiveMainloopFwdSm80ILi8ELi1ELb1EN4cute5tupleIJNS5_1CILi128EEENS7_ILi112EEES8_EEELi128ENS_10bfloat16_tEfNS_4arch4Sm80ELb0ELb0ELb0ELb1ELb1ELb0ELb1ELb1EEENS1_21CollectiveEpilogueFwdINS6_IJS8_S8_S9_EEENS6_IJNS7_ILi1EEESH_SH_EEESB_SD_Li256ELb1ELb1ELb1ELb0EEENS1_36VarlenDynamicPersistentTileSchedulerILi128ELi112ELi256ELi256ELb1ELb1ELb0ELb0ELb1ELb1EEEEEEEEEvNT_6ParamsE,(.L_x_40 - _ZN7cutlass13device_kernelIN5flash19enable_sm80_to_sm89INS1_16FlashAttnFwdSm80INS1_25CollectiveMainloopFwdSm80ILi8ELi1ELb1EN4cute5tupleIJNS5_1CILi128EEENS7_ILi112EEES8_EEELi128ENS_10bfloat16_tEfNS_4arch4Sm80ELb0ELb0ELb0ELb1ELb1ELb0ELb1ELb1EEENS1_21CollectiveEpilogueFwdINS6_IJS8_S8_S9_EEENS6_IJNS7_ILi1EEESH_SH_EEESB_SD_Li256ELb1ELb1ELb1ELb0EEENS1_36VarlenDynamicPersistentTileSchedulerILi128ELi112ELi256ELi256ELb1ELb1ELb0ELb0ELb1ELb1EEEEEEEEEvNT_6ParamsE)
        .other          _ZN7cutlass13device_kernelIN5flash19enable_sm80_to_sm89INS1_16FlashAttnFwdSm80INS1_25CollectiveMainloopFwdSm80ILi8ELi1ELb1EN4cute5tupleIJNS5_1CILi128EEENS7_ILi112EEES8_EEELi128ENS_10bfloat16_tEfNS_4arch4Sm80ELb0ELb0ELb0ELb1ELb1ELb0ELb1ELb1EEENS1_21CollectiveEpilogueFwdINS6_IJS8_S8_S9_EEENS6_IJNS7_ILi1EEESH_SH_EEESB_SD_Li256ELb1ELb1ELb1ELb0EEENS1_36VarlenDynamicPersistentTileSchedulerILi128ELi112ELi256ELi256ELb1ELb1ELb0ELb0ELb1ELb1EEEEEEEEEvNT_6ParamsE,@"STO_CUDA_ENTRY STV_DEFAULT"
_ZN7cutlass13device_kernelIN5flash19enable_sm80_to_sm89INS1_16FlashAttnFwdSm80INS1_25CollectiveMainloopFwdSm80ILi8ELi1ELb1EN4cute5tupleIJNS5_1CILi128EEENS7_ILi112EEES8_EEELi128ENS_10bfloat16_tEfNS_4arch4Sm80ELb0ELb0ELb0ELb1ELb1ELb0ELb1ELb1EEENS1_21CollectiveEpilogueFwdINS6_IJS8_S8_S9_EEENS6_IJNS7_ILi1EEESH_SH_EEESB_SD_Li256ELb1ELb1ELb1ELb0EEENS1_36VarlenDynamicPersistentTileSchedulerILi128ELi112ELi256ELi256ELb1ELb1ELb0ELb0ELb1ELb1EEEEEEEEEvNT_6ParamsE:
[----:B------:R-:W-:Y:S01]  /*0000*/  LDC R1, c[0x0][0x28] ;  /* 0x00000a00ff017b82 */ /* 0x000fe20000000800 */
[----:B------:R-:W-:Y:S05]  /*0010*/  EXIT ;  /* 0x000000000000794d */ /* 0x000fea0003800000 */
.L_x_16:
        /* <DEDUP_REMOVED lines=14> */
.L_x_40:


//--------------------- .text._ZN7cutlass13device_kernelIN5flash19enable_sm80_to_sm89INS1_16FlashAttnFwdSm80INS1_25CollectiveMainloopFwdSm80ILi8ELi1ELb1EN4cute5tupleIJNS5_1CILi128EEENS7_ILi112EEES8_EEELi128ENS_10bfloat16_tEfNS_4arch4Sm80ELb0ELb0ELb0ELb1ELb1ELb1ELb1ELb1EEENS1_21CollectiveEpilogueFwdINS6_IJS8_S8_S9_EEENS6_IJNS7_ILi1EEESH_SH_EEESB_SD_Li256ELb1ELb1ELb1ELb0EEENS1_36VarlenDynamicPersistentTileSchedulerILi128ELi112ELi256ELi256ELb1ELb1ELb0ELb0ELb1ELb1EEEEEEEEEvNT_6ParamsE --------------------------
	.section	.text._ZN7cutlass13device_kernelIN5flash19enable_sm80_to_sm89INS1_16FlashAttnFwdSm80INS1_25CollectiveMainloopFwdSm80ILi8ELi1ELb1EN4cute5tupleIJNS5_1CILi128EEENS7_ILi112EEES8_EEELi128ENS_10bfloat16_tEfNS_4arch4Sm80ELb0ELb0ELb0ELb1ELb1ELb1ELb1ELb1EEENS1_21CollectiveEpilogueFwdINS6_IJS8_S8_S9_EEENS6_IJNS7_ILi1EEESH_SH_EEESB_SD_Li256ELb1ELb1ELb1ELb0EEENS1_36VarlenDynamicPersistentTileSchedulerILi128ELi112ELi256ELi256ELb1ELb1ELb0ELb0ELb1ELb1EEEEEEEEEvNT_6ParamsE,"ax",@progbits
	.align	128
.text._ZN7cutlass13device_kernelIN5flash19enable_sm80_to_sm89INS1_16FlashAttnFwdSm80INS1_25CollectiveMainloopFwdSm80ILi8ELi1ELb1EN4cute5tupleIJNS5_1CILi128EEENS7_ILi112EEES8_EEELi128ENS_10bfloat16_tEfNS_4arch4Sm80ELb0ELb0ELb0ELb1ELb1ELb1ELb1ELb1EEENS1_21CollectiveEpilogueFwdINS6_IJS8_S8_S9_EEENS6_IJNS7_ILi1EEESH_SH_EEESB_SD_Li256ELb1ELb1ELb1ELb0EEENS1_36VarlenDynamicPersistentTileSchedulerILi128ELi112ELi256ELi256ELb1ELb1ELb0ELb0ELb1ELb1EEEEEEEEEvNT_6ParamsE:
        .type           _ZN7cutlass13device_kernelIN5flash19enable_sm80_to_sm89INS1_16FlashAttnFwdSm80INS1_25CollectiveMainloopFwdSm80ILi8ELi1ELb1EN4cute5tupleIJNS5_1CILi128EEENS7_ILi112EEES8_EEELi128ENS_10bfloat16_tEfNS_4arch4Sm80ELb0ELb0ELb0ELb1ELb1ELb1ELb1ELb1EEENS1_21CollectiveEpilogueFwdINS6_IJS8_S8_S9_EEENS6_IJNS7_ILi1EEESH_SH_EEESB_SD_Li256ELb1ELb1ELb1ELb0EEENS1_36VarlenDynamicPersistentTileSchedulerILi128ELi112ELi256ELi256ELb1ELb1ELb0ELb0ELb1ELb1EEEEEEEEEvNT_6ParamsE,@function
        .size           _ZN7cutlass13device_kernelIN5flash19enable_sm80_to_sm89INS1_16FlashAttnFwdSm80INS1_25CollectiveMainloopFwdSm80ILi8ELi1ELb1EN4cute5tupleIJNS5_1CILi128EEENS7_ILi112EEES8_EEELi128ENS_10bfloat16_tEfNS_4arch4Sm80ELb0ELb0ELb0ELb1ELb1ELb1ELb1ELb1EEENS1_21CollectiveEpilogueFwdINS6_IJS8_S8_S9_EEENS6_IJNS7_ILi1EEESH_SH_EEESB_SD_Li256ELb1ELb1ELb1ELb0EEENS1_36VarlenDynamicPersistentTileSchedulerILi128ELi112ELi256ELi256ELb1ELb1ELb0ELb0ELb1ELb1EEEEEEEEEvNT_6ParamsE,(.L_x_41 - _ZN7cutlass13device_kernelIN5flash19enable_sm80_to_sm89INS1_16FlashAttnFwdSm80INS1_25CollectiveMainloopFwdSm80ILi8ELi1ELb1EN4cute5tupleIJNS5_1CILi128EEENS7_ILi112EEES8_EEELi128ENS_10bfloat16_tEfNS_4arch4Sm80ELb0ELb0ELb0ELb1ELb1ELb1ELb1ELb1EEENS1_21CollectiveEpilogueFwdINS6_IJS8_S8_S9_EEENS6_IJNS7_ILi1EEESH_SH_EEESB_SD_Li256ELb1ELb1ELb1ELb0EEENS1_36VarlenDynamicPersistentTileSchedulerILi128ELi112ELi256ELi256ELb1ELb1ELb0ELb0ELb1ELb1EEEEEEEEEvNT_6ParamsE)
        .other          _ZN7cutlass13device_kernelIN5flash19enable_sm80_to_sm89INS1_16FlashAttnFwdSm80INS1_25CollectiveMainloopFwdSm80ILi8ELi1ELb1EN4cute5tupleIJNS5_1CILi128EEENS7_ILi112EEES8_EEELi128ENS_10bfloat16_tEfNS_4arch4Sm80ELb0ELb0ELb0ELb1ELb1ELb1ELb1ELb1EEENS1_21CollectiveEpilogueFwdINS6_IJS8_S8_S9_EEENS6_IJNS7_ILi1EEESH_SH_EEESB_SD_Li256ELb1ELb1ELb1ELb0EEENS1_36VarlenDynamicPersistentTileSchedulerILi128ELi112ELi256ELi256ELb1ELb1ELb0ELb0ELb1ELb1EEEEEEEEEvNT_6ParamsE,@"STO_CUDA_ENTRY STV_DEFAULT"
_ZN7cutlass13device_kernelIN5flash19enable_sm80_to_sm89INS1_16FlashAttnFwdSm80INS1_25CollectiveMainloopFwdSm80ILi8ELi1ELb1EN4cute5tupleIJNS5_1CILi128EEENS7_ILi112EEES8_EEELi128ENS_10bfloat16_tEfNS_4arch4Sm80ELb0ELb0ELb0ELb1ELb1ELb1ELb1ELb1EEENS1_21CollectiveEpilogueFwdINS6_IJS8_S8_S9_EEENS6_IJNS7_ILi1EEESH_SH_EEESB_SD_Li256ELb1ELb1ELb1ELb0EEENS1_36VarlenDynamicPersistentTileSchedulerILi128ELi112ELi256ELi256ELb1ELb1ELb0ELb0ELb1ELb1EEEEEEEEEvNT_6ParamsE:
[----:B------:R-:W-:Y:S01]  /*0000*/  LDC R1, c[0x0][0x28] ;  /* 0x00000a00ff017b82 */ /* 0x000fe20000000800 */
[----:B------:R-:W-:Y:S05]  /*0010*/  EXIT ;  /* 0x000000000000794d */ /* 0x000fea0003800000 */
.L_x_17:
        /* <DEDUP_REMOVED lines=14> */
.L_x_41:


//--------------------- .text._ZN7cutlass13device_kernelIN5flash19enable_sm80_to_sm89INS1_16FlashAttnFwdSm80INS1_25CollectiveMainloopFwdSm80ILi4ELi1ELb0EN4cute5tupleIJNS5_1CILi128EEENS7_ILi48EEES8_EEELi128ENS_10bfloat16_tEfNS_4arch4Sm80ELb0ELb1ELb0ELb0ELb1ELb0ELb1ELb1EEENS1_21CollectiveEpilogueFwdINS6_IJS8_S8_S9_EEENS6_IJNS7_ILi1EEESH_SH_EEESB_SD_Li128ELb0ELb1ELb1ELb0EEENS1_19SingleTileSchedulerILb0ELb1ELb1ELi128EEEEEEEEEvNT_6ParamsE --------------------------
	.section	.text._ZN7cutlass13device_kernelIN5flash19enable_sm80_to_sm89INS1_16FlashAttnFwdSm80INS1_25CollectiveMainloopFwdSm80ILi4ELi1ELb0EN4cute5tupleIJNS5_1CILi128EEENS7_ILi48EEES8_EEELi128ENS_10bfloat16_tEfNS_4arch4Sm80ELb0ELb1ELb0ELb0ELb1ELb0ELb1ELb1EEENS1_21CollectiveEpilogueFwdINS6_IJS8_S8_S9_EEENS6_IJNS7_ILi1EEESH_SH_EEESB_SD_Li128ELb0ELb1ELb1ELb0EEENS1_19SingleTileSchedulerILb0ELb1ELb1ELi128EEEEEEEEEvNT_6ParamsE,"ax",@progbits
	.align	128
.text._ZN7cutlass13device_kernelIN5flash19enable_sm80_to_sm89INS1_16FlashAttnFwdSm80INS1_25CollectiveMainloopFwdSm80ILi4ELi1ELb0EN4cute5tupleIJNS5_1CILi128EEENS7_ILi48EEES8_EEELi128ENS_10bfloat16_tEfNS_4arch4Sm80ELb0ELb1ELb0ELb0ELb1ELb0ELb1ELb1EEENS1_21CollectiveEpilogueFwdINS6_IJS8_S8_S9_EEENS6_IJNS7_ILi1EEESH_SH_EEESB_SD_Li128ELb0ELb1ELb1ELb0EEENS1_19SingleTileSchedulerILb0ELb1ELb1ELi128EEEEEEEEEvNT_6ParamsE:
        .type           _ZN7cutlass13device_kernelIN5flash19enable_sm80_to_sm89INS1_16FlashAttnFwdSm80INS1_25CollectiveMainloopFwdSm80ILi4ELi1ELb0EN4cute5tupleIJNS5_1CILi128EEENS7_ILi48EEES8_EEELi128ENS_10bfloat16_tEfNS_4arch4Sm80ELb0ELb1ELb0ELb0ELb1ELb0ELb1ELb1EEENS1_21CollectiveEpilogueFwdINS6_IJS8_S8_S9_EEENS6_IJNS7_ILi1EEESH_SH_EEESB_SD_Li128ELb0ELb1ELb1ELb0EEENS1_19SingleTileSchedulerILb0ELb1ELb1ELi128EEEEEEEEEvNT_6ParamsE,@function
        .size           _ZN7cutlass13device_kernelIN5flash19enable_sm80_to_sm89INS1_16FlashAttnFwdSm80INS1_25CollectiveMainloopFwdSm80ILi4ELi1ELb0EN4cute5tupleIJNS5_1CILi128EEENS7_ILi48EEES8_EEELi128ENS_10bfloat16_tEfNS_4arch4Sm80ELb0ELb1ELb0ELb0ELb1ELb0ELb1ELb1EEENS1_21CollectiveEpilogueFwdINS6_IJS8_S8_S9_EEENS6_IJNS7_ILi1EEESH_SH_EEESB_SD_Li128ELb0ELb1ELb1ELb0EEENS1_19SingleTileSchedulerILb0ELb1ELb1ELi128EEEEEEEEEvNT_6ParamsE,(.L_x_42 - _ZN7cutlass13device_kernelIN5flash19enable_sm80_to_sm89INS1_16FlashAttnFwdSm80INS1_25CollectiveMainloopFwdSm80ILi4ELi1ELb0EN4cute5tupleIJNS5_1CILi128EEENS7_ILi48EEES8_EEELi128ENS_10bfloat16_tEfNS_4arch4Sm80ELb0ELb1ELb0ELb0ELb1ELb0ELb1ELb1EEENS1_21CollectiveEpilogueFwdINS6_IJS8_S8_S9_EEENS6_IJNS7_ILi1EEESH_SH_EEESB_SD_Li128ELb0ELb1ELb1ELb0EEENS1_19SingleTileSchedulerILb0ELb1ELb1ELi128EEEEEEEEEvNT_6ParamsE)
        .other          _ZN7cutlass13device_kernelIN5flash19enable_sm80_to_sm89INS1_16FlashAttnFwdSm80INS1_25CollectiveMainloopFwdSm80ILi4ELi1ELb0EN4cute5tupleIJNS5_1CILi128EEENS7_ILi48EEES8_EEELi128ENS_10bfloat16_tEfNS_4arch4Sm80ELb0ELb1ELb0ELb0ELb1ELb0ELb1ELb1EEENS1_21CollectiveEpilogueFwdINS6_IJS8_S8_S9_EEENS6_IJNS7_ILi1EEESH_SH_EEESB_SD_Li128ELb0ELb1ELb1ELb0EEENS1_19SingleTileSchedulerILb0ELb1ELb1ELi128EEEEEEEEEvNT_6ParamsE,@"STO_CUDA_ENTRY STV_DEFAULT"
_ZN7cutlass13device_kernelIN5flash19enable_sm80_to_sm89INS1_16FlashAttnFwdSm80INS1_25CollectiveMainloopFwdSm80ILi4ELi1ELb0EN4cute5tupleIJNS5_1CILi128EEENS7_ILi48EEES8_EEELi128ENS_10bfloat16_tEfNS_4arch4Sm80ELb0ELb1ELb0ELb0ELb1ELb0ELb1ELb1EEENS1_21CollectiveEpilogueFwdINS6_IJS8_S8_S9_EEENS6_IJNS7_ILi1EEESH_SH_EEESB_SD_Li128ELb0ELb1ELb1ELb0EEENS1_19SingleTileSchedulerILb0ELb1ELb1ELi128EEEEEEEEEvNT_6ParamsE:
[----:B------:R-:W-:Y:S01]  /*0000*/  LDC R1, c[0x0][0x28] ;  /* 0x00000a00ff017b82 */ /* 0x000fe20000000800 */
[----:B------:R-:W-:Y:S05]  /*0010*/  EXIT ;  /* 0x000000000000794d */ /* 0x000fea0003800000 */
.L_x_18:
        /* <DEDUP_REMOVED lines=14> */
.L_x_42:


//--------------------- .text._ZN7cutlass13device_kernelIN5flash19enable_sm80_to_sm89INS1_16FlashAttnFwdSm80INS1_25CollectiveMainloopFwdSm80ILi8ELi1ELb1EN4cute5tupleIJNS5_1CILi128EEENS7_ILi96EEES8_EEELi128ENS_10bfloat16_tEfNS_4arch4Sm80ELb0ELb1ELb0ELb1ELb1ELb0ELb1ELb1EEENS1_21CollectiveEpilogueFwdINS6_IJS8_S8_S9_EEENS6_IJNS7_ILi1EEESH_SH_EEESB_SD_Li256ELb1ELb1ELb1ELb0EEENS1_36VarlenDynamicPersistentTileSchedulerILi128ELi96ELi256ELi256ELb1ELb1ELb0ELb1ELb0ELb1EEEEEEEEEvNT_6ParamsE --------------------------
	.section	.text._ZN7cutlass13device_kernelIN5flash19enable_sm80_to_sm89INS1_16FlashAttnFwdSm80INS1_25CollectiveMainloopFwdSm80ILi8ELi1ELb1EN4cute5tupleIJNS5_1CILi128EEENS7_ILi96EEES8_EEELi128ENS_10bfloat16_tEfNS_4arch4Sm80ELb0ELb1ELb0ELb1ELb1ELb0ELb1ELb1EEENS1_21CollectiveEpilogueFwdINS6_IJS8_S8_S9_EEENS6_IJNS7_ILi1EEESH_SH_EEESB_SD_Li256ELb1ELb1ELb1ELb0EEENS1_36VarlenDynamicPersistentTileSchedulerILi128ELi96ELi256ELi256ELb1ELb1ELb0ELb1ELb0ELb1EEEEEEEEEvNT_6ParamsE,"ax",@progbits
	.align	128
.text._ZN7cutlass13device_kernelIN5flash19enable_sm80_to_sm89INS1_16FlashAttnFwdSm80INS1_25CollectiveMainloopFwdSm80ILi8ELi1ELb1EN4cute5tupleIJNS5_1CILi128EEENS7_ILi96EEES8_EEELi128ENS_10bfloat16_tEfNS_4arch4Sm80ELb0ELb1ELb0ELb1ELb1ELb0ELb1ELb1EEENS1_21CollectiveEpilogueFwdINS6_IJS8_S8_S9_EEENS6_IJNS7_ILi1EEESH_SH_EEESB_SD_Li256ELb1ELb1ELb1ELb0EEENS1_36VarlenDynamicPersistentTileSchedulerILi128ELi96ELi256ELi256ELb1ELb1ELb0ELb1ELb0ELb1EEEEEEEEEvNT_6ParamsE:
        .type           _ZN7cutlass13device_kernelIN5flash19enable_sm80_to_sm89INS1_16FlashAttnFwdSm80INS1_25CollectiveMainloopFwdSm80ILi8ELi1ELb1EN4cute5tupleIJNS5_1CILi128EEENS7_ILi96EEES8_EEELi128ENS_10bfloat16_tEfNS_4arch4Sm80ELb0ELb1ELb0ELb1ELb1ELb0ELb1ELb1EEENS1_21CollectiveEpilogueFwdINS6_IJS8_S8_S9_EEENS6_IJNS7_ILi1EEESH_SH_EEESB_SD_Li256ELb1ELb1ELb1ELb0EEENS1_36VarlenDynamicPersistentTileSchedulerILi128ELi96ELi256ELi256ELb1ELb1ELb0ELb1ELb0ELb1EEEEEEEEEvNT_6ParamsE,@function
        .size           _ZN7cutlass13device_kernelIN5flash19enable_sm80_to_sm89INS1_16FlashAttnFwdSm80INS1_25CollectiveMainloopFwdSm80ILi8ELi1ELb1EN4cute5tupleIJNS5_1CILi128EEENS7_ILi96EEES8_EEELi128ENS_10bfloat16_tEfNS_4arch4Sm80ELb0ELb1ELb0ELb1ELb1ELb0ELb1ELb1EEENS1_21CollectiveEpilogueFwdINS6_IJS8_S8_S9_EEENS6_IJNS7_ILi1EEESH_SH_EEESB_SD_Li256ELb1ELb1ELb1ELb0EEENS1_36VarlenDynamicPersistentTileSchedulerILi128ELi96ELi256ELi256ELb1ELb1ELb0ELb1ELb0ELb1EEEEEEEEEvNT_6ParamsE,(.L_x_43 - _ZN7cutlass13device_kernelIN5flash19enable_sm80_to_sm89INS1_16FlashAttnFwdSm80INS1_25CollectiveMainloopFwdSm80ILi8ELi1ELb1EN4cute5tupleIJNS5_1CILi128EEENS7_ILi96EEES8_EEELi128ENS_10bfloat16_tEfNS_4arch4Sm80ELb0ELb1ELb0ELb1ELb1ELb0ELb1ELb1EEENS1_21CollectiveEpilogueFwdINS6_IJS8_S8_S9_EEENS6_IJNS7_ILi1EEESH_SH_EEESB_SD_Li256ELb1ELb1ELb1ELb0EEENS1_36VarlenDynamicPersistentTileSchedulerILi128ELi96ELi256ELi256ELb1ELb1ELb0ELb1ELb0ELb1EEEEEEEEEvNT_6ParamsE)
        .other          _ZN7cutlass13device_kernelIN5flash19enable_sm80_to_sm89INS1_16FlashAttnFwdSm80INS1_25CollectiveMainloopFwdSm80ILi8ELi1ELb1EN4cute5tupleIJNS5_1CILi128EEENS7_ILi96EEES8_EEELi128ENS_10bfloat16_tEfNS_4arch4Sm80ELb0ELb1ELb0ELb1ELb1ELb0ELb1ELb1EEENS1_21CollectiveEpilogueFwdINS6_IJS8_S8_S9_EEENS6_IJNS7_ILi1EEESH_SH_EEESB_SD_Li256ELb1ELb1ELb1ELb0EEENS1_36VarlenDynamicPersistentTileSchedulerILi128ELi96ELi256ELi256ELb1ELb1ELb0ELb1ELb0ELb1EEEEEEEEEvNT_6ParamsE,@"STO_CUDA_ENTRY STV_DEFAULT"
_ZN7cutlass13device_kernelIN5flash19enable_sm80_to_sm89INS1_16FlashAttnFwdSm80INS1_25CollectiveMainloopFwdSm80ILi8ELi1ELb1EN4cute5tupleIJNS5_1CILi128EEENS7_ILi96EEES8_EEELi128ENS_10bfloat16_tEfNS_4arch4Sm80ELb0ELb1ELb0ELb1ELb1ELb0ELb1ELb1EEENS1_21CollectiveEpilogueFwdINS6_IJS8_S8_S9_EEENS6_IJNS7_ILi1EEESH_SH_EEESB_SD_Li256ELb1ELb1ELb1ELb0EEENS1_36VarlenDynamicPersistentTileSchedulerILi128ELi96ELi256ELi256ELb1ELb1ELb0ELb1ELb0ELb1EEEEEEEEEvNT_6ParamsE:
[----:B------:R-:W-:Y:S01]  /*0000*/  LDC R1, c[0x0][0x28] ;  /* 0x00000a00ff017b82 */ /* 0x000fe20000000800 */
[----:B------:R-:W-:Y:S05]  /*0010*/  EXIT ;  /* 0x000000000000794d */ /* 0x000fea0003800000 */
.L_x_19:
        /* <DEDUP_REMOVED lines=14> */
.L_x_43:


//--------------------- .text._ZN7cutlass13device_kernelIN5flash19enable_sm80_to_sm89INS1_16FlashAttnFwdSm80INS1_25CollectiveMainloopFwdSm80ILi8ELi1ELb1EN4cute5tupleIJNS5_1CILi128EEENS7_ILi96EEES8_EEELi128ENS_10bfloat16_tEfNS_4arch4Sm80ELb0ELb1ELb0ELb1ELb1ELb1ELb1ELb1EEENS1_21CollectiveEpilogueFwdINS6_IJS8_S8_S9_EEENS6_IJNS7_ILi1EEESH_SH_EEESB_SD_Li256ELb1ELb1ELb1ELb0EEENS1_36VarlenDynamicPersistentTileSchedulerILi128ELi96ELi256ELi256ELb1ELb1ELb0ELb1ELb0ELb1EEEEEEEEEvNT_6ParamsE --------------------------
	.section	.text._ZN7cutlass13device_kernelIN5flash19enable_sm80_to_sm89INS1_16FlashAttnFwdSm80INS1_25CollectiveMainloopFwdSm80ILi8ELi1ELb1EN4cute5tupleIJNS5_1CILi128EEENS7_ILi96EEES8_EEELi128ENS_10bfloat16_tEfNS_4arch4Sm80ELb0ELb1ELb0ELb1ELb1ELb1ELb1ELb1EEENS1_21CollectiveEpilogueFwdINS6_IJS8_S8_S9_EEENS6_IJNS7_ILi1EEESH_SH_EEESB_SD_Li256ELb1ELb1ELb1ELb0EEENS1_36VarlenDynamicPersistentTileSchedulerILi128ELi96ELi256ELi256ELb1ELb1ELb0ELb1ELb0ELb1EEEEEEEEEvNT_6ParamsE,"ax",@progbits
	.align	128
.text._ZN7cutlass13device_kernelIN5flash19enable_sm80_to_sm89INS1_16FlashAttnFwdSm80INS1_25CollectiveMainloopFwdSm80ILi8ELi1ELb1EN4cute5tupleIJNS5_1CILi128EEENS7_ILi96EEES8_EEELi128ENS_10bfloat16_tEfNS_4arch4Sm80ELb0ELb1ELb0ELb1ELb1ELb1ELb1ELb1EEENS1_21CollectiveEpilogueFwdINS6_IJS8_S8_S9_EEENS6_IJNS7_ILi1EEESH_SH_EEESB_SD_Li256ELb1ELb1ELb1ELb0EEENS1_36VarlenDynamicPersistentTileSchedulerILi128ELi96ELi256ELi256ELb1ELb1ELb0ELb1ELb0ELb1EEEEEEEEEvNT_6ParamsE:
        .type           _ZN7cutlass13device_kernelIN5flash19enable_sm80_to_sm89INS1_16FlashAttnFwdSm80INS1_25CollectiveMainloopFwdSm80ILi8ELi1ELb1EN4cute5tupleIJNS5_1CILi128EEENS7_ILi96EEES8_EEELi128ENS_10bfloat16_tEfNS_4arch4Sm80ELb0ELb1ELb0ELb1ELb1ELb1ELb1ELb1EEENS1_21CollectiveEpilogueFwdINS6_IJS8_S8_S9_EEENS6_IJNS7_ILi1EEESH_SH_EEESB_SD_Li256ELb1ELb1ELb1ELb0EEENS1_36VarlenDynamicPersistentTileSchedulerILi128ELi96ELi256ELi256ELb1ELb1ELb0ELb1ELb0ELb1EEEEEEEEEvNT_6ParamsE,@function
        .size           _ZN7cutlass13device_kernelIN5flash19enable_sm80_to_sm89INS1_16FlashAttnFwdSm80INS1_25CollectiveMainloopFwdSm80ILi8ELi1ELb1EN4cute5tupleIJNS5_1CILi128EEENS7_ILi96EEES8_EEELi128ENS_10bfloat16_tEfNS_4arch4Sm80ELb0ELb1ELb0ELb1ELb1ELb1ELb1ELb1EEENS1_21CollectiveEpilogueFwdINS6_IJS8_S8_S9_EEENS6_IJNS7_ILi1EEESH_SH_EEESB_SD_Li256ELb1ELb1ELb1ELb0EEENS1_36VarlenDynamicPersistentTileSchedulerILi128ELi96ELi256ELi256ELb1ELb1ELb0ELb1ELb0ELb1EEEEEEEEEvNT_6ParamsE,(.L_x_44 - _ZN7cutlass13device_kernelIN5flash19enable_sm80_to_sm89INS1_16FlashAttnFwdSm80INS1_25CollectiveMainloopFwdSm80ILi8ELi1ELb1EN4cute5tupleIJNS5_1CILi128EEENS7_ILi96EEES8_EEELi128ENS_10bfloat16_tEfNS_4arch4Sm80ELb0ELb1ELb0ELb1ELb1ELb1ELb1ELb1EEENS1_21CollectiveEpilogueFwdINS6_IJS8_S8_S9_EEENS6_IJNS7_ILi1EEESH_SH_EEESB_SD_Li256ELb1ELb1ELb1ELb0EEENS1_36VarlenDynamicPersistentTileSchedulerILi128ELi96ELi256ELi256ELb1ELb1ELb0ELb1ELb0ELb1EEEEEEEEEvNT_6ParamsE)
        .other          _ZN7cutlass13device_kernelIN5flash19enable_sm80_to_sm89INS1_16FlashAttnFwdSm80INS1_25CollectiveMainloopFwdSm80ILi8ELi1ELb1EN4cute5tupleIJNS5_1CILi128EEENS7_ILi96EEES8_EEELi128ENS_10bfloat16_tEfNS_4arch4Sm80ELb0ELb1ELb0ELb1ELb1ELb1ELb1ELb1EEENS1_21CollectiveEpilogueFwdINS6_IJS8_S8_S9_EEENS6_IJNS7_ILi1EEESH_SH_EEESB_SD_Li256ELb1ELb1ELb1ELb0EEENS1_36VarlenDynamicPersistentTileSchedulerILi128ELi96ELi256ELi256ELb1ELb1ELb0ELb1ELb0ELb1EEEEEEEEEvNT_6ParamsE,@"STO_CUDA_ENTRY STV_DEFAULT"
_ZN7cutlass13device_kernelIN5flash19enable_sm80_to_sm89INS1_16FlashAttnFwdSm80INS1_25CollectiveMainloopFwdSm80ILi8ELi1ELb1EN4cute5tupleIJNS5_1CILi128EEENS7_ILi96EEES8_EEELi128ENS_10bfloat16_tEfNS_4arch4Sm80ELb0ELb1ELb0ELb1ELb1ELb1ELb1ELb1EEENS1_21CollectiveEpilogueFwdINS6_IJS8_S8_S9_EEENS6_IJNS7_ILi1EEESH_SH_EEESB_SD_Li256ELb1ELb1ELb1ELb0EEENS1_36VarlenDynamicPersistentTileSchedulerILi128ELi96ELi256ELi256ELb1ELb1ELb0ELb1ELb0ELb1EEEEEEEEEvNT_6ParamsE:
[----:B------:R-:W-:Y:S01]  /*0000*/  LDC R1, c[0x0][0x28] ;  /* 0x00000a00ff017b82 */ /* 0x000fe20000000800 */
[----:B------:R-:W-:Y:S05]  /*0010*/  EXIT ;  /* 0x000000000000794d */ /* 0x000fea0003800000 */
.L_x_20:
        /* <DEDUP_REMOVED lines=14> */
.L_x_44:


//--------------------- .text._ZN7cutlass13device_kernelIN5flash19enable_sm80_to_sm89INS1_16FlashAttnFwdSm80INS1_25CollectiveMainloopFwdSm80ILi4ELi1ELb0EN4cute5tupleIJNS5_1CILi128EEENS7_ILi64EEES8_EEELi128ENS_10bfloat16_tEfNS_4arch4Sm80ELb1ELb0ELb0ELb0ELb1ELb0ELb1ELb1EEENS1_21CollectiveEpilogueFwdINS6_IJS8_S8_S9_EEENS6_IJNS7_ILi1EEESH_SH_EEESB_SD_Li128ELb0ELb1ELb1ELb0EEENS1_30DynamicPersistentTileSchedulerILi128ELi128ELb1ELb1ELb0EEEEEEEEEvNT_6ParamsE --------------------------
	.section	.text._ZN7cutlass13device_kernelIN5flash19enable_sm80_to_sm89INS1_16FlashAttnFwdSm80INS1_25CollectiveMainloopFwdSm80ILi4ELi1ELb0EN4cute5tupleIJNS5_1CILi128EEENS7_ILi64EEES8_EEELi128ENS_10bfloat16_tEfNS_4arch4Sm80ELb1ELb0ELb0ELb0ELb1ELb0ELb1ELb1EEENS1_21CollectiveEpilogueFwdINS6_IJS8_S8_S9_EEENS6_IJNS7_ILi1EEESH_SH_EEESB_SD_Li128ELb0ELb1ELb1ELb0EEENS1_30DynamicPersistentTileSchedulerILi128ELi128ELb1ELb1ELb0EEEEEEEEEvNT_6ParamsE,"ax",@progbits
	.align	128
.text._ZN7cutlass13device_kernelIN5flash19enable_sm80_to_sm89INS1_16FlashAttnFwdSm80INS1_25CollectiveMainloopFwdSm80ILi4ELi1ELb0EN4cute5tupleIJNS5_1CILi128EEENS7_ILi64EEES8_EEELi128ENS_10bfloat16_tEfNS_4arch4Sm80ELb1ELb0ELb0ELb0ELb1ELb0ELb1ELb1EEENS1_21CollectiveEpilogueFwdINS6_IJS8_S8_S9_EEENS6_IJNS7_ILi1EEESH_SH_EEESB_SD_Li128ELb0ELb1ELb1ELb0EEENS1_30DynamicPersistentTileSchedulerILi128ELi128ELb1ELb1ELb0EEEEEEEEEvNT_6ParamsE:
        .type           _ZN7cutlass13device_kernelIN5flash19enable_sm80_to_sm89INS1_16FlashAttnFwdSm80INS1_25CollectiveMainloopFwdSm80ILi4ELi1ELb0EN4cute5tupleIJNS5_1CILi128EEENS7_ILi64EEES8_EEELi128ENS_10bfloat16_tEfNS_4arch4Sm80ELb1ELb0ELb0ELb0ELb1ELb0ELb1ELb1EEENS1_21CollectiveEpilogueFwdINS6_IJS8_S8_S9_EEENS6_IJNS7_ILi1EEESH_SH_EEESB_SD_Li128ELb0ELb1ELb1ELb0EEENS1_30DynamicPersistentTileSchedulerILi128ELi128ELb1ELb1ELb0EEEEEEEEEvNT_6ParamsE,@function
        .size           _ZN7cutlass13device_kernelIN5flash19enable_sm80_to_sm89INS1_16FlashAttnFwdSm80INS1_25CollectiveMainloopFwdSm80ILi4ELi1ELb0EN4cute5tupleIJNS5_1CILi128EEENS7_ILi64EEES8_EEELi128ENS_10bfloat16_tEfNS_4arch4Sm80ELb1ELb0ELb0ELb0ELb1ELb0ELb1ELb1EEENS1_21CollectiveEpilogueFwdINS6_IJS8_S8_S9_EEENS6_IJNS7_ILi1EEESH_SH_EEESB_SD_Li128ELb0ELb1ELb1ELb0EEENS1_30DynamicPersistentTileSchedulerILi128ELi128ELb1ELb1ELb0EEEEEEEEEvNT_6ParamsE,(.L_x_45 - _ZN7cutlass13device_kernelIN5flash19enable_sm80_to_sm89INS1_16FlashAttnFwdSm80INS1_25CollectiveMainloopFwdSm80ILi4ELi1ELb0EN4cute5tupleIJNS5_1CILi128EEENS7_ILi64EEES8_EEELi128ENS_10bfloat16_tEfNS_4arch4Sm80ELb1ELb0ELb0ELb0ELb1ELb0ELb1ELb1EEENS1_21CollectiveEpilogueFwdINS6_IJS8_S8_S9_EEENS6_IJNS7_ILi1EEESH_SH_EEESB_SD_Li128ELb0ELb1ELb1ELb0EEENS1_30DynamicPersistentTileSchedulerILi128ELi128ELb1ELb1ELb0EEEEEEEEEvNT_6ParamsE)
        .other          _ZN7cutlass13device_kernelIN5flash19enable_sm80_to_sm89INS1_16FlashAttnFwdSm80INS1_25CollectiveMainloopFwdSm80ILi4ELi1ELb0EN4cute5tupleIJNS5_1CILi128EEENS7_ILi64EEES8_EEELi128ENS_10bfloat16_tEfNS_4arch4Sm80ELb1ELb0ELb0ELb0ELb1ELb0ELb1ELb1EEENS1_21CollectiveEpilogueFwdINS6_IJS8_S8_S9_EEENS6_IJNS7_ILi1EEESH_SH_EEESB_SD_Li128ELb0ELb1ELb1ELb0EEENS1_30DynamicPersistentTileSchedulerILi128ELi128ELb1ELb1ELb0EEEEEEEEEvNT_6ParamsE,@"STO_CUDA_ENTRY STV_DEFAULT"
_ZN7cutlass13device_kernelIN5flash19enable_sm80_to_sm89INS1_16FlashAttnFwdSm80INS1_25CollectiveMainloopFwdSm80ILi4ELi1ELb0EN4cute5tupleIJNS5_1CILi128EEENS7_ILi64EEES8_EEELi128ENS_10bfloat16_tEfNS_4arch4Sm80ELb1ELb0ELb0ELb0ELb1ELb0ELb1ELb1EEENS1_21CollectiveEpilogueFwdINS6_IJS8_S8_S9_EEENS6_IJNS7_ILi1EEESH_SH_EEESB_SD_Li128ELb0ELb1ELb1ELb0EEENS1_30DynamicPersistentTileSchedulerILi128ELi128ELb1ELb1ELb0EEEEEEEEEvNT_6ParamsE:
[----:B------:R-:W-:Y:S01]  /*0000*/  LDC R1, c[0x0][0x28] ;  /* 0x00000a00ff017b82 */ /* 0x000fe20000000800 */
[----:B------:R-:W-:Y:S05]  /*0010*/  EXIT ;  /* 0x000000000000794d */ /* 0x000fea0003800000 */
.L_x_21:
        /* <DEDUP_REMOVED lines=14> */
.L_x_45:


//--------------------- .text._ZN7cutlass13device_kernelIN5flash19enable_sm80_to_sm89INS1_16FlashAttnFwdSm80INS1_25CollectiveMainloopFwdSm80ILi8ELi1ELb1EN4cute5tupleIJNS5_1CILi128EEENS7_ILi112EEES8_EEELi128ENS_10bfloat16_tEfNS_4arch4Sm80ELb1ELb0ELb0ELb1ELb1ELb0ELb1ELb1EEENS1_21CollectiveEpilogueFwdINS6_IJS8_S8_S9_EEENS6_IJNS7_ILi1EEESH_SH_EEESB_SD_Li256ELb1ELb1ELb1ELb0EEENS1_36VarlenDynamicPersistentTileSchedulerILi128ELi112ELi256ELi256ELb1ELb1ELb0ELb1ELb1ELb1EEEEEEEEEvNT_6ParamsE --------------------------
	.section	.text._ZN7cutlass13device_kernelIN5flash19enable_sm80_to_sm89INS1_16FlashAttnFwdSm80INS1_25CollectiveMainloopFwdSm80ILi8ELi1ELb1EN4cute5tupleIJNS5_1CILi128EEENS7_ILi112EEES8_EEELi128ENS_10bfloat16_tEfNS_4arch4Sm80ELb1ELb0ELb0ELb1ELb1ELb0ELb1ELb1EEENS1_21CollectiveEpilogueFwdINS6_IJS8_S8_S9_EEENS6_IJNS7_ILi1EEESH_SH_EEESB_SD_Li256ELb1ELb1ELb1ELb0EEENS1_36VarlenDynamicPersistentTileSchedulerILi128ELi112ELi256ELi256ELb1ELb1ELb0ELb1ELb1ELb1EEEEEEEEEvNT_6ParamsE,"ax",@progbits
	.align	128
.text._ZN7cutlass13device_kernelIN5flash19enable_sm80_to_sm89INS1_16FlashAttnFwdSm80INS1_25CollectiveMainloopFwdSm80ILi8ELi1ELb1EN4cute5tupleIJNS5_1CILi128EEENS7_ILi112EEES8_EEELi128ENS_10bfloat16_tEfNS_4arch4Sm80ELb1ELb0ELb0ELb1ELb1ELb0ELb1ELb1EEENS1_21CollectiveEpilogueFwdINS6_IJS8_S8_S9_EEENS6_IJNS7_ILi1EEESH_SH_EEESB_SD_Li256ELb1ELb1ELb1ELb0EEENS1_36VarlenDynamicPersistentTileSchedulerILi128ELi112ELi256ELi256ELb1ELb1ELb0ELb1ELb1ELb1EEEEEEEEEvNT_6ParamsE:
        .type           _ZN7cutlass13device_kernelIN5flash19enable_sm80_to_sm89INS1_16FlashAttnFwdSm80INS1_25CollectiveMainloopFwdSm80ILi8ELi1ELb1EN4cute5tupleIJNS5_1CILi128EEENS7_ILi112EEES8_EEELi128ENS_10bfloat16_tEfNS_4arch4Sm80ELb1ELb0ELb0ELb1ELb1ELb0ELb1ELb1EEENS1_21CollectiveEpilogueFwdINS6_IJS8_S8_S9_EEENS6_IJNS7_ILi1EEESH_SH_EEESB_SD_Li256ELb1ELb1ELb1ELb0EEENS1_36VarlenDynamicPersistentTileSchedulerILi128ELi112ELi256ELi256ELb1ELb1ELb0ELb1ELb1ELb1EEEEEEEEEvNT_6ParamsE,@function
        .size           _ZN7cutlass13device_kernelIN5flash19enable_sm80_to_sm89INS1_16FlashAttnFwdSm80INS1_25CollectiveMainloopFwdSm80ILi8ELi1ELb1EN4cute5tupleIJNS5_1CILi128EEENS7_ILi112EEES8_EEELi128ENS_10bfloat16_tEfNS_4arch4Sm80ELb1ELb0ELb0ELb1ELb1ELb0ELb1ELb1EEENS1_21CollectiveEpilogueFwdINS6_IJS8_S8_S9_EEENS6_IJNS7_ILi1EEESH_SH_EEESB_SD_Li256ELb1ELb1ELb1ELb0EEENS1_36VarlenDynamicPersistentTileSchedulerILi128ELi112ELi256ELi256ELb1ELb1ELb0ELb1ELb1ELb1EEEEEEEEEvNT_6ParamsE,(.L_x_46 - _ZN7cutlass13device_kernelIN5flash19enable_sm80_to_sm89INS1_16FlashAttnFwdSm80INS1_25CollectiveMainloopFwdSm80ILi8ELi1ELb1EN4cute5tupleIJNS5_1CILi128EEENS7_ILi112EEES8_EEELi128ENS_10bfloat16_tEfNS_4arch4Sm80ELb1ELb0ELb0ELb1ELb1ELb0ELb1ELb1EEENS1_21CollectiveEpilogueFwdINS6_IJS8_S8_S9_EEENS6_IJNS7_ILi1EEESH_SH_EEESB_SD_Li256ELb1ELb1ELb1ELb0EEENS1_36VarlenDynamicPersistentTileSchedulerILi128ELi112ELi256ELi256ELb1ELb1ELb0ELb1ELb1ELb1EEEEEEEEEvNT_6ParamsE)
        .other          _ZN7cutlass13device_kernelIN5flash19enable_sm80_to_sm89INS1_16FlashAttnFwdSm80INS1_25CollectiveMainloopFwdSm80ILi8ELi1ELb1EN4cute5tupleIJNS5_1CILi128EEENS7_ILi112EEES8_EEELi128ENS_10bfloat16_tEfNS_4arch4Sm80ELb1ELb0ELb0ELb1ELb1ELb0ELb1ELb1EEENS1_21CollectiveEpilogueFwdINS6_IJS8_S8_S9_EEENS6_IJNS7_ILi1EEESH_SH_EEESB_SD_Li256ELb1ELb1ELb1ELb0EEENS1_36VarlenDynamicPersistentTileSchedulerILi128ELi112ELi256ELi256ELb1ELb1ELb0ELb1ELb1ELb1EEEEEEEEEvNT_6ParamsE,@"STO_CUDA_ENTRY STV_DEFAULT"
_ZN7cutlass13device_kernelIN5flash19enable_sm80_to_sm89INS1_16FlashAttnFwdSm80INS1_25CollectiveMainloopFwdSm80ILi8ELi1ELb1EN4cute5tupleIJNS5_1CILi128EEENS7_ILi112EEES8_EEELi128ENS_10bfloat16_tEfNS_4arch4Sm80ELb1ELb0ELb0ELb1ELb1ELb0ELb1ELb1EEENS1_21CollectiveEpilogueFwdINS6_IJS8_S8_S9_EEENS6_IJNS7_ILi1EEESH_SH_EEESB_SD_Li256ELb1ELb1ELb1ELb0EEENS1_36VarlenDynamicPersistentTileSchedulerILi128ELi112ELi256ELi256ELb1ELb1ELb0ELb1ELb1ELb1EEEEEEEEEvNT_6ParamsE:
[----:B------:R-:W-:Y:S01]  /*0000*/  LDC R1, c[0x0][0x28] ;  /* 0x00000a00ff017b82 */ /* 0x000fe20000000800 */
[----:B------:R-:W-:Y:S05]  /*0010*/  EXIT ;  /* 0x000000000000794d */ /* 0x000fea0003800000 */
.L_x_22:
        /* <DEDUP_REMOVED lines=14> */
.L_x_46:


//--------------------- .text._ZN7cutlass13device_kernelIN5flash19enable_sm80_to_sm89INS1_16FlashAttnFwdSm80INS1_25CollectiveMainloopFwdSm80ILi8ELi1ELb1EN4cute5tupleIJNS5_1CILi128EEENS7_ILi112EEES8_EEELi128ENS_10bfloat16_tEfNS_4arch4Sm80ELb1ELb0ELb0ELb1ELb1ELb1ELb1ELb1EEENS1_21CollectiveEpilogueFwdINS6_IJS8_S8_S9_EEENS6_IJNS7_ILi1EEESH_SH_EEESB_SD_Li256ELb1ELb1ELb1ELb0EEENS1_36VarlenDynamicPersistentTileSchedulerILi128ELi112ELi256ELi256ELb1ELb1ELb0ELb1ELb1ELb1EEEEEEEEEvNT_6ParamsE --------------------------
	.section	.text._ZN7cutlass13device_kernelIN5flash19enable_sm80_to_sm89INS1_16FlashAttnFwdSm80INS1_25CollectiveMainloopFwdSm80ILi8ELi1ELb1EN4cute5tupleIJNS5_1CILi128EEENS7_ILi112EEES8_EEELi128ENS_10bfloat16_tEfNS_4arch4Sm80ELb1ELb0ELb0ELb1ELb1ELb1ELb1ELb1EEENS1_21CollectiveEpilogueFwdINS6_IJS8_S8_S9_EEENS6_IJNS7_ILi1EEESH_SH_EEESB_SD_Li256ELb1ELb1ELb1ELb0EEENS1_36VarlenDynamicPersistentTileSchedulerILi128ELi112ELi256ELi256ELb1ELb1ELb0ELb1ELb1ELb1EEEEEEEEEvNT_6ParamsE,"ax",@progbits
	.align	128
.text._ZN7cutlass13device_kernelIN5flash19enable_sm80_to_sm89INS1_16FlashAttnFwdSm80INS1_25CollectiveMainloopFwdSm80ILi8ELi1ELb1EN4cute5tupleIJNS5_1CILi128EEENS7_ILi112EEES8_EEELi128ENS_10bfloat16_tEfNS_4arch4Sm80ELb1ELb0ELb0ELb1ELb1ELb1ELb1ELb1EEENS1_21CollectiveEpilogueFwdINS6_IJS8_S8_S9_EEENS6_IJNS7_ILi1EEESH_SH_EEESB_SD_Li256ELb1ELb1ELb1ELb0EEENS1_36VarlenDynamicPersistentTileSchedulerILi128ELi112ELi256ELi256ELb1ELb1ELb0ELb1ELb1ELb1EEEEEEEEEvNT_6ParamsE:
        .type           _ZN7cutlass13device_kernelIN5flash19enable_sm80_to_sm89INS1_16FlashAttnFwdSm80INS1_25CollectiveMainloopFwdSm80ILi8ELi1ELb1EN4cute5tupleIJNS5_1CILi128EEENS7_ILi112EEES8_EEELi128ENS_10bfloat16_tEfNS_4arch4Sm80ELb1ELb0ELb0ELb1ELb1ELb1ELb1ELb1EEENS1_21CollectiveEpilogueFwdINS6_IJS8_S8_S9_EEENS6_IJNS7_ILi1EEESH_SH_EEESB_SD_Li256ELb1ELb1ELb1ELb0EEENS1_36VarlenDynamicPersistentTileSchedulerILi128ELi112ELi256ELi256ELb1ELb1ELb0ELb1ELb1ELb1EEEEEEEEEvNT_6ParamsE,@function
        .size           _ZN7cutlass13device_kernelIN5flash19enable_sm80_to_sm89INS1_16FlashAttnFwdSm80INS1_25CollectiveMainloopFwdSm80ILi8ELi1ELb1EN4cute5tupleIJNS5_1CILi128EEENS7_ILi112EEES8_EEELi128ENS_10bfloat16_tEfNS_4arch4Sm80ELb1ELb0ELb0ELb1ELb1ELb1ELb1ELb1EEENS1_21CollectiveEpilogueFwdINS6_IJS8_S8_S9_EEENS6_IJNS7_ILi1EEESH_SH_EEESB_SD_Li256ELb1ELb1ELb1ELb0EEENS1_36VarlenDynamicPersistentTileSchedulerILi128ELi112ELi256ELi256ELb1ELb1ELb0ELb1ELb1ELb1EEEEEEEEEvNT_6ParamsE,(.L_x_47 - _ZN7cutlass13device_kernelIN5flash19enable_sm80_to_sm89INS1_16FlashAttnFwdSm80INS1_25CollectiveMainloopFwdSm80ILi8ELi1ELb1EN4cute5tupleIJNS5_1CILi128EEENS7_ILi112EEES8_EEELi128ENS_10bfloat16_tEfNS_4arch4Sm80ELb1ELb0ELb0ELb1ELb1ELb1ELb1ELb1EEENS1_21CollectiveEpilogueFwdINS6_IJS8_S8_S9_EEENS6_IJNS7_ILi1EEESH_SH_EEESB_SD_Li256ELb1ELb1ELb1ELb0EEENS1_36VarlenDynamicPersistentTileSchedulerILi128ELi112ELi256ELi256ELb1ELb1ELb0ELb1ELb1ELb1EEEEEEEEEvNT_6ParamsE)
        .other          _ZN7cutlass13device_kernelIN5flash19enable_sm80_to_sm89INS1_16FlashAttnFwdSm80INS1_25CollectiveMainloopFwdSm80ILi8ELi1ELb1EN4cute5tupleIJNS5_1CILi128EEENS7_ILi112EEES8_EEELi128ENS_10bfloat16_tEfNS_4arch4Sm80ELb1ELb0ELb0ELb1ELb1ELb1ELb1ELb1EEENS1_21CollectiveEpilogueFwdINS6_IJS8_S8_S9_EEENS6_IJNS7_ILi1EEESH_SH_EEESB_SD_Li256ELb1ELb1ELb1ELb0EEENS1_36VarlenDynamicPersistentTileSchedulerILi128ELi112ELi256ELi256ELb1ELb1ELb0ELb1ELb1ELb1EEEEEEEEEvNT_6ParamsE,@"STO_CUDA_ENTRY STV_DEFAULT"
_ZN7cutlass13device_kernelIN5flash19enable_sm80_to_sm89INS1_16FlashAttnFwdSm80INS1_25CollectiveMainloopFwdSm80ILi8ELi1ELb1EN4cute5tupleIJNS5_1CILi128EEENS7_ILi112EEES8_EEELi128ENS_10bfloat16_tEfNS_4arch4Sm80ELb1ELb0ELb0ELb1ELb1ELb1ELb1ELb1EEENS1_21CollectiveEpilogueFwdINS6_IJS8_S8_S9_EEENS6_IJNS7_ILi1EEESH_SH_EEESB_SD_Li256ELb1ELb1ELb1ELb0EEENS1_36VarlenDynamicPersistentTileSchedulerILi128ELi112ELi256ELi256ELb1ELb1ELb0ELb1ELb1ELb1EEEEEEEEEvNT_6ParamsE:
[----:B------:R-:W-:Y:S01]  /*0000*/  LDC R1, c[0x0][0x28] ;  /* 0x00000a00ff017b82 */ /* 0x000fe20000000800 */
[----:B------:R-:W-:Y:S05]  /*0010*/  EXIT ;  /* 0x000000000000794d */ /* 0x000fea0003800000 */
.L_x_23:
        /* <DEDUP_REMOVED lines=14> */
.L_x_47:


//--------------------- .nv.shared.reserved.0     --------------------------
	.section	.nv.shared.reserved.0,"aw",@nobits
	.weak		__nv_reservedSMEM_offset_0_alias
	.size		__nv_reservedSMEM_offset_0_alias, 0, 0
	.other		__nv_reservedSMEM_offset_0_alias,@"STO_CUDA_RESERVED_SHARED STV_DEFAULT"
__nv_reservedSMEM_offset_0_alias:
	.zero		0


//--------------------- .nv.global                --------------------------
	.section	.nv.global,"aw",@nobits
.nv.global:
	.type		_ZN89_INTERNAL_a6ef3756_53_flash_fwd_hdim128_bf16_paged_split_softcapall_sm80_cu_cf07d2ef_33924cute1_E,@object
	.size		_ZN89_INTERNAL_a6ef3756_53_flash_fwd_hdim128_bf16_paged_split_softcapall_sm80_cu_cf07d2ef_33924cute1_E,(_ZN89_INTERNAL_a6ef3756_53_flash_fwd_hdim128_bf16_paged_split_softcapall_sm80_cu_cf07d2ef_33924cuda3std3__45__cpo6cbeginE - _ZN89_INTERNAL_a6ef3756_53_flash_fwd_hdim128_bf16_paged_split_softcapall_sm80_cu_cf07d2ef_33924cute1_E)
_ZN89_INTERNAL_a6ef3756_53_flash_fwd_hdim128_bf16_paged_split_softcapall_sm80_cu_cf07d2ef_33924cute1_E:
	.zero		1
	.type		_ZN89_INTERNAL_a6ef3756_53_flash_fwd_hdim128_bf16_paged_split_softcapall_sm80_cu_cf07d2ef_33924cuda3std3__45__cpo6cbeginE,@object
	.size		_ZN89_INTERNAL_a6ef3756_53_flash_fwd_hdim128_bf16_paged_split_softcapall_sm80_cu_cf07d2ef_33924cuda3std3__45__cpo6cbeginE,(_ZN89_INTERNAL_a6ef3756_53_flash_fwd_hdim128_bf16_paged_split_softcapall_sm80_cu_cf07d2ef_33924cuda3std3__48in_placeE - _ZN89_INTERNAL_a6ef3756_53_flash_fwd_hdim128_bf16_paged_split_softcapall_sm80_cu_cf07d2ef_33924cuda3std3__45__cpo6cbeginE)
_ZN89_INTERNAL_a6ef3756_53_flash_fwd_hdim128_bf16_paged_split_softcapall_sm80_cu_cf07d2ef_33924cuda3std3__45__cpo6cbeginE:
	.zero		1
	.type		_ZN89_INTERNAL_a6ef3756_53_flash_fwd_hdim128_bf16_paged_split_softcapall_sm80_cu_cf07d2ef_33924cuda3std3__48in_placeE,@object
	.size		_ZN89_INTERNAL_a6ef3756_53_flash_fwd_hdim128_bf16_paged_split_softcapall_sm80_cu_cf07d2ef_33924cuda3std3__48in_placeE,(_ZN89_INTERNAL_a6ef3756_53_flash_fwd_hdim128_bf16_paged_split_softcapall_sm80_cu_cf07d2ef_33924cuda3std6ranges3__45__cpo9iter_moveE - _ZN89_INTERNAL_a6ef3756_53_flash_fwd_hdim128_bf16_paged_split_softcapall_sm80_cu_cf07d2ef_33924cuda3std3__48in_placeE)
_ZN89_INTERNAL_a6ef3756_53_flash_fwd_hdim128_bf16_paged_split_softcapall_sm80_cu_cf07d2ef_33924cuda3std3__48in_placeE:
	.zero		1
	.type		_ZN89_INTERNAL_a6ef3756_53_flash_fwd_hdim128_bf16_paged_split_softcapall_sm80_cu_cf07d2ef_33924cuda3std6ranges3__45__cpo9iter_moveE,@object
	.size		_ZN89_INTERNAL_a6ef3756_53_flash_fwd_hdim128_bf16_paged_split_softcapall_sm80_cu_cf07d2ef_33924cuda3std6ranges3__45__cpo9iter_moveE,(_ZN89_INTERNAL_a6ef3756_53_flash_fwd_hdim128_bf16_paged_split_softcapall_sm80_cu_cf07d2ef_33924cuda3std3__45__cpo5beginE - _ZN89_INTERNAL_a6ef3756_53_flash_fwd_hdim128_bf16_paged_split_softcapall_sm80_cu_cf07d2ef_33924cuda3std6ranges3__45__cpo9iter_moveE)
_ZN89_INTERNAL_a6ef3756_53_flash_fwd_hdim128_bf16_paged_split_softcapall_sm80_cu_cf07d2ef_33924cuda3std6ranges3__45__cpo9iter_moveE:
	.zero		1
	.type		_ZN89_INTERNAL_a6ef3756_53_flash_fwd_hdim128_bf16_paged_split_softcapall_sm80_cu_cf07d2ef_33924cuda3std3__45__cpo5beginE,@object
	.size		_ZN89_INTERNAL_a6ef3756_53_flash_fwd_hdim128_bf16_paged_split_softcapall_sm80_cu_cf07d2ef_33924cuda3std3__45__cpo5beginE,(_ZN89_INTERNAL_a6ef3756_53_flash_fwd_hdim128_bf16_paged_split_softcapall_sm80_cu_cf07d2ef_33924cuda3std3__491_GLOBAL__N__a6ef3756_53_flash_fwd_hdim128_bf16_paged_split_softcapall_sm80_cu_cf07d2ef_33926ignoreE - _ZN89_INTERNAL_a6ef3756_53_flash_fwd_hdim128_bf16_paged_split_softcapall_sm80_cu_cf07d2ef_33924cuda3std3__45__cpo5beginE)
_ZN89_INTERNAL_a6ef3756_53_flash_fwd_hdim128_bf16_paged_split_softcapall_sm80_cu_cf07d2ef_33924cuda3std3__45__cpo5beginE:
	.zero		1
	.type		_ZN89_INTERNAL_a6ef3756_53_flash_fwd_hdim128_bf16_paged_split_softcapall_sm80_cu_cf07d2ef_33924cuda3std3__491_GLOBAL__N__a6ef3756_53_flash_fwd_hdim128_bf16_paged_split_softcapall_sm80_cu_cf07d2ef_33926ignoreE,@object
	.size		_ZN89_INTERNAL_a6ef3756_53_flash_fwd_hdim128_bf16_paged_split_softcapall_sm80_cu_cf07d2ef_33924cuda3std3__491_GLOBAL__N__a6ef3756_53_flash_fwd_hdim128_bf16_paged_split_softcapall_sm80_cu_cf07d2ef_33926ignoreE,(_ZN89_INTERNAL_a6ef3756_53_flash_fwd_hdim128_bf16_paged_split_softcapall_sm80_cu_cf07d2ef_33924cute7productE - _ZN89_INTERNAL_a6ef3756_53_flash_fwd_hdim128_bf16_paged_split_softcapall_sm80_cu_cf07d2ef_33924cuda3std3__491_GLOBAL__N__a6ef3756_53_flash_fwd_hdim128_bf16_paged_split_softcapall_sm80_cu_cf07d2ef_33926ignoreE)
_ZN89_INTERNAL_a6ef3756_53_flash_fwd_hdim128_bf16_paged_split_softcapall_sm80_cu_cf07d2ef_33924cuda3std3__491_GLOBAL__N__a6ef3756_53_flash_fwd_hdim128_bf16_paged_split_softcapall_sm80_cu_cf07d2ef_33926ignoreE:
	.zero		1
	.type		_ZN89_INTERNAL_a6ef3756_53_flash_fwd_hdim128_bf16_paged_split_softcapall_sm80_cu_cf07d2ef_33924cute7productE,@object
	.size		_ZN89_INTERNAL_a6ef3756_53_flash_fwd_hdim128_bf16_paged_split_softcapall_sm80_cu_cf07d2ef_33924cute7productE,(_ZN89_INTERNAL_a6ef3756_53_flash_fwd_hdim128_bf16_paged_split_softcapall_sm80_cu_cf07d2ef_33924cuda3std3__45__cpo3endE - _ZN89_INTERNAL_a6ef3756_53_flash_fwd_hdim128_bf16_paged_split_softcapall_sm80_cu_cf07d2ef_33924cute7productE)
_ZN89_INTERNAL_a6ef3756_53_flash_fwd_hdim128_bf16_paged_split_softcapall_sm80_cu_cf07d2ef_33924cute7productE:
	.zero		1
	.type		_ZN89_INTERNAL_a6ef3756_53_flash_fwd_hdim128_bf16_paged_split_softcapall_sm80_cu_cf07d2ef_33924cuda3std3__45__cpo3endE,@object
	.size		_ZN89_INTERNAL_a6ef3756_53_flash_fwd_hdim128_bf16_paged_split_softcapall_sm80_cu_cf07d2ef_33924cuda3std3__45__cpo3endE,(_ZN89_INTERNAL_a6ef3756_53_flash_fwd_hdim128_bf16_paged_split_softcapall_sm80_cu_cf07d2ef_33924cuda3std3__419piecewise_constructE - _ZN89_INTERNAL_a6ef3756_53_flash_fwd_hdim128_bf16_paged_split_softcapall_sm80_cu_cf07d2ef_33924cuda3std3__45__cpo3endE)
_ZN89_INTERNAL_a6ef3756_53_flash_fwd_hdim128_bf16_paged_split_softcapall_sm80_cu_cf07d2ef_33924cuda3std3__45__cpo3endE:
	.zero		1
	.type		_ZN89_INTERNAL_a6ef3756_53_flash_fwd_hdim128_bf16_paged_split_softcapall_sm80_cu_cf07d2ef_33924cuda3std3__419piecewise_constructE,@object
	.size		_ZN89_INTERNAL_a6ef3756_53_flash_fwd_hdim128_bf16_paged_split_softcapall_sm80_cu_cf07d2ef_33924cuda3std3__419piecewise_constructE,(_ZN89_INTERNAL_a6ef3756_53_flash_fwd_hdim128_bf16_paged_split_softcapall_sm80_cu_cf07d2ef_33924cuda3std3__45__cpo4cendE - _ZN89_INTERNAL_a6ef3756_53_flash_fwd_hdim128_bf16_paged_split_softcapall_sm80_cu_cf07d2ef_33924cuda3std3__419piecewise_constructE)
_ZN89_INTERNAL_a6ef3756_53_flash_fwd_hdim128_bf16_paged_split_softcapall_sm80_cu_cf07d2ef_33924cuda3std3__419piecewise_constructE:
	.zero		1
	.type		_ZN89_INTERNAL_a6ef3756_53_flash_fwd_hdim128_bf16_paged_split_softcapall_sm80_cu_cf07d2ef_33924cuda3std3__45__cpo4cendE,@object
	.size		_ZN89_INTERNAL_a6ef3756_53_flash_fwd_hdim128_bf16_paged_split_softcapall_sm80_cu_cf07d2ef_33924cuda3std3__45__cpo4cendE,(_ZN89_INTERNAL_a6ef3756_53_flash_fwd_hdim128_bf16_paged_split_softcapall_sm80_cu_cf07d2ef_33924cuda3std6ranges3__45__cpo4swapE - _ZN89_INTERNAL_a6ef3756_53_flash_fwd_hdim128_bf16_paged_split_softcapall_sm80_cu_cf07d2ef_33924cuda3std3__45__cpo4cendE)
_ZN89_INTERNAL_a6ef3756_53_flash_fwd_hdim128_bf16_paged_split_softcapall_sm80_cu_cf07d2ef_33924cuda3std3__45__cpo4cendE:
	.zero		1
	.type		_ZN89_INTERNAL_a6ef3756_53_flash_fwd_hdim128_bf16_paged_split_softcapall_sm80_cu_cf07d2ef_33924cuda3std6ranges3__45__cpo4swapE,@object
	.size		_ZN89_INTERNAL_a6ef3756_53_flash_fwd_hdim128_bf16_paged_split_softcapall_sm80_cu_cf07d2ef_33924cuda3std6ranges3__45__cpo4swapE,(.L_7 - _ZN89_INTERNAL_a6ef3756_53_flash_fwd_hdim128_bf16_paged_split_softcapall_sm80_cu_cf07d2ef_33924cuda3std6ranges3__45__cpo4swapE)
_ZN89_INTERNAL_a6ef3756_53_flash_fwd_hdim128_bf16_paged_split_softcapall_sm80_cu_cf07d2ef_33924cuda3std6ranges3__45__cpo4swapE:
	.zero		1
.L_7:


//--------------------- .nv.constant0._ZN7cutlass13device_kernelIN5flash19enable_sm80_to_sm89INS1_16FlashAttnFwdSm80INS1_25CollectiveMainloopFwdSm80ILi8ELi1ELb1EN4cute5tupleIJNS5_1CILi128EEES8_S8_EEELi128ENS_10bfloat16_tEfNS_4arch4Sm80ELb0ELb0ELb1ELb0ELb1ELb0ELb1ELb1EEENS1_21CollectiveEpilogueFwdIS9_NS6_IJNS7_ILi1EEESF_SF_EEESA_SC_Li256ELb0ELb1ELb1ELb0EEENS1_19SingleTileSchedulerILb0ELb1ELb1ELi128EEEEEEEEEvNT_6ParamsE --------------------------
	.section	.nv.constant0._ZN7cutlass13device_kernelIN5flash19enable_sm80_to_sm89INS1_16FlashAttnFwdSm80INS1_25CollectiveMainloopFwdSm80ILi8ELi1ELb1EN4cute5tupleIJNS5_1CILi128EEES8_S8_EEELi128ENS_10bfloat16_tEfNS_4arch4Sm80ELb0ELb0ELb1ELb0ELb1ELb0ELb1ELb1EEENS1_21CollectiveEpilogueFwdIS9_NS6_IJNS7_ILi1EEESF_SF_EEESA_SC_Li256ELb0ELb1ELb1ELb0EEENS1_19SingleTileSchedulerILb0ELb1ELb1ELi128EEEEEEEEEvNT_6ParamsE,"a",@progbits
	.sectionflags	@""
	.align	4
.nv.constant0._ZN7cutlass13device_kernelIN5flash19enable_sm80_to_sm89INS1_16FlashAttnFwdSm80INS1_25CollectiveMainloopFwdSm80ILi8ELi1ELb1EN4cute5tupleIJNS5_1CILi128EEES8_S8_EEELi128ENS_10bfloat16_tEfNS_4arch4Sm80ELb0ELb0ELb1ELb0ELb1ELb0ELb1ELb1EEENS1_21CollectiveEpilogueFwdIS9_NS6_IJNS7_ILi1EEESF_SF_EEESA_SC_Li256ELb0ELb1ELb1ELb0EEENS1_19SingleTileSchedulerILb0ELb1ELb1ELi128EEEEEEEEEvNT_6ParamsE:
	.zero		1576


//--------------------- .nv.constant0._ZN7cutlass13device_kernelIN5flash19enable_sm80_to_sm89INS1_16FlashAttnFwdSm80INS1_25CollectiveMainloopFwdSm80ILi8ELi1ELb1EN4cute5tupleIJNS5_1CILi128EEENS7_ILi96EEES8_EEELi128ENS_10bfloat16_tEfNS_4arch4Sm80ELb0ELb1ELb1ELb0ELb1ELb0ELb1ELb1EEENS1_21CollectiveEpilogueFwdINS6_IJS8_S8_S9_EEENS6_IJNS7_ILi1EEESH_SH_EEESB_SD_Li256ELb0ELb1ELb1ELb0EEENS1_19SingleTileSchedulerILb0ELb1ELb1ELi128EEEEEEEEEvNT_6ParamsE --------------------------
	.section	.nv.constant0._ZN7cutlass13device_kernelIN5flash19enable_sm80_to_sm89INS1_16FlashAttnFwdSm80INS1_25CollectiveMainloopFwdSm80ILi8ELi1ELb1EN4cute5tupleIJNS5_1CILi128EEENS7_ILi96EEES8_EEELi128ENS_10bfloat16_tEfNS_4arch4Sm80ELb0ELb1ELb1ELb0ELb1ELb0ELb1ELb1EEENS1_21CollectiveEpilogueFwdINS6_IJS8_S8_S9_EEENS6_IJNS7_ILi1EEESH_SH_EEESB_SD_Li256ELb0ELb1ELb1ELb0EEENS1_19SingleTileSchedulerILb0ELb1ELb1ELi128EEEEEEEEEvNT_6ParamsE,"a",@progbits
	.sectionflags	@""
	.align	4
.nv.constant0._ZN7cutlass13device_kernelIN5flash19enable_sm80_to_sm89INS1_16FlashAttnFwdSm80INS1_25CollectiveMainloopFwdSm80ILi8ELi1ELb1EN4cute5tupleIJNS5_1CILi128EEENS7_ILi96EEES8_EEELi128ENS_10bfloat16_tEfNS_4arch4Sm80ELb0ELb1ELb1ELb0ELb1ELb0ELb1ELb1EEENS1_21CollectiveEpilogueFwdINS6_IJS8_S8_S9_EEENS6_IJNS7_ILi1EEESH_SH_EEESB_SD_Li256ELb0ELb1ELb1ELb0EEENS1_19SingleTileSchedulerILb0ELb1ELb1ELi128EEEEEEEEEvNT_6ParamsE:
	.zero		1576


//--------------------- .nv.constant0._ZN7cutlass13device_kernelIN5flash19enable_sm80_to_sm89INS1_16FlashAttnFwdSm80INS1_25CollectiveMainloopFwdSm80ILi8ELi1ELb1EN4cute5tupleIJNS5_1CILi128EEES8_S8_EEELi128ENS_10bfloat16_tEfNS_4arch4Sm80ELb1ELb0ELb1ELb0ELb1ELb0ELb1ELb1EEENS1_21CollectiveEpilogueFwdIS9_NS6_IJNS7_ILi1EEESF_SF_EEESA_SC_Li256ELb0ELb1ELb1ELb0EEENS1_30DynamicPersistentTileSchedulerILi256ELi256ELb1ELb1ELb0EEEEEEEEEvNT_6ParamsE --------------------------
	.section	.nv.constant0._ZN7cutlass13device_kernelIN5flash19enable_sm80_to_sm89INS1_16FlashAttnFwdSm80INS1_25CollectiveMainloopFwdSm80ILi8ELi1ELb1EN4cute5tupleIJNS5_1CILi128EEES8_S8_EEELi128ENS_10bfloat16_tEfNS_4arch4Sm80ELb1ELb0ELb1ELb0ELb1ELb0ELb1ELb1EEENS1_21CollectiveEpilogueFwdIS9_NS6_IJNS7_ILi1EEESF_SF_EEESA_SC_Li256ELb0ELb1ELb1ELb0EEENS1_30DynamicPersistentTileSchedulerILi256ELi256ELb1ELb1ELb0EEEEEEEEEvNT_6ParamsE,"a",@progbits
	.sectionflags	@""
	.align	4
.nv.constant0._ZN7cutlass13device_kernelIN5flash19enable_sm80_to_sm89INS1_16FlashAttnFwdSm80INS1_25CollectiveMainloopFwdSm80ILi8ELi1ELb1EN4cute5tupleIJNS5_1CILi128EEES8_S8_EEELi128ENS_10bfloat16_tEfNS_4arch4Sm80ELb1ELb0ELb1ELb0ELb1ELb0ELb1ELb1EEENS1_21CollectiveEpilogueFwdIS9_NS6_IJNS7_ILi1EEESF_SF_EEESA_SC_Li256ELb0ELb1ELb1ELb0EEENS1_30DynamicPersistentTileSchedulerILi256ELi256ELb1ELb1ELb0EEEEEEEEEvNT_6ParamsE:
	.zero		1592


//--------------------- .nv.constant0._ZN7cutlass13device_kernelIN5flash19enable_sm80_to_sm89INS1_16FlashAttnFwdSm80INS1_25CollectiveMainloopFwdSm80ILi4ELi1ELb0EN4cute5tupleIJNS5_1CILi128EEENS7_ILi64EEES8_EEELi128ENS_10bfloat16_tEfNS_4arch4Sm80ELb0ELb0ELb1ELb0ELb1ELb0ELb1ELb1EEENS1_21CollectiveEpilogueFwdINS6_IJS8_S8_S9_EEENS6_IJNS7_ILi1EEESH_SH_EEESB_SD_Li128ELb0ELb1ELb1ELb0EEENS1_19SingleTileSchedulerILb0ELb1ELb1ELi128EEEEEEEEEvNT_6ParamsE --------------------------
	.section	.nv.constant0._ZN7cutlass13device_kernelIN5flash19enable_sm80_to_sm89INS1_16FlashAttnFwdSm80INS1_25CollectiveMainloopFwdSm80ILi4ELi1ELb0EN4cute5tupleIJNS5_1CILi128EEENS7_ILi64EEES8_EEELi128ENS_10bfloat16_tEfNS_4arch4Sm80ELb0ELb0ELb1ELb0ELb1ELb0ELb1ELb1EEENS1_21CollectiveEpilogueFwdINS6_IJS8_S8_S9_EEENS6_IJNS7_ILi1EEESH_SH_EEESB_SD_Li128ELb0ELb1ELb1ELb0EEENS1_19SingleTileSchedulerILb0ELb1ELb1ELi128EEEEEEEEEvNT_6ParamsE,"a",@progbits
	.sectionflags	@""
	.align	4
.nv.constant0._ZN7cutlass13device_kernelIN5flash19enable_sm80_to_sm89INS1_16FlashAttnFwdSm80INS1_25CollectiveMainloopFwdSm80ILi4ELi1ELb0EN4cute5tupleIJNS5_1CILi128EEENS7_ILi64EEES8_EEELi128ENS_10bfloat16_tEfNS_4arch4Sm80ELb0ELb0ELb1ELb0ELb1ELb0ELb1ELb1EEENS1_21CollectiveEpilogueFwdINS6_IJS8_S8_S9_EEENS6_IJNS7_ILi1EEESH_SH_EEESB_SD_Li128ELb0ELb1ELb1ELb0EEENS1_19SingleTileSchedulerILb0ELb1ELb1ELi128EEEEEEEEEvNT_6ParamsE:
	.zero		1576


//--------------------- .nv.constant0._ZN7cutlass13device_kernelIN5flash19enable_sm80_to_sm89INS1_16FlashAttnFwdSm80INS1_25CollectiveMainloopFwdSm80ILi8ELi1ELb1EN4cute5tupleIJNS5_1CILi128EEENS7_ILi112EEES8_EEELi128ENS_10bfloat16_tEfNS_4arch4Sm80ELb0ELb0ELb1ELb1ELb1ELb0ELb1ELb1EEENS1_21CollectiveEpilogueFwdINS6_IJS8_S8_S9_EEENS6_IJNS7_ILi1EEESH_SH_EEESB_SD_Li256ELb1ELb1ELb1ELb0EEENS1_36VarlenDynamicPersistentTileSchedulerILi128ELi112ELi256ELi256ELb1ELb1ELb0ELb0ELb1ELb1EEEEEEEEEvNT_6ParamsE --------------------------
	.section	.nv.constant0._ZN7cutlass13device_kernelIN5flash19enable_sm80_to_sm89INS1_16FlashAttnFwdSm80INS1_25CollectiveMainloopFwdSm80ILi8ELi1ELb1EN4cute5tupleIJNS5_1CILi128EEENS7_ILi112EEES8_EEELi128ENS_10bfloat16_tEfNS_4arch4Sm80ELb0ELb0ELb1ELb1ELb1ELb0ELb1ELb1EEENS1_21CollectiveEpilogueFwdINS6_IJS8_S8_S9_EEENS6_IJNS7_ILi1EEESH_SH_EEESB_SD_Li256ELb1ELb1ELb1ELb0EEENS1_36VarlenDynamicPersistentTileSchedulerILi128ELi112ELi256ELi256ELb1ELb1ELb0ELb0ELb1ELb1EEEEEEEEEvNT_6ParamsE,"a",@progbits
	.sectionflags	@""
	.align	4
.nv.constant0._ZN7cutlass13device_kernelIN5flash19enable_sm80_to_sm89INS1_16FlashAttnFwdSm80INS1_25CollectiveMainloopFwdSm80ILi8ELi1ELb1EN4cute5tupleIJNS5_1CILi128EEENS7_ILi112EEES8_EEELi128ENS_10bfloat16_tEfNS_4arch4Sm80ELb0ELb0ELb1ELb1ELb1ELb0ELb1ELb1EEENS1_21CollectiveEpilogueFwdINS6_IJS8_S8_S9_EEENS6_IJNS7_ILi1EEESH_SH_EEESB_SD_Li256ELb1ELb1ELb1ELb0EEENS1_36VarlenDynamicPersistentTileSchedulerILi128ELi112ELi256ELi256ELb1ELb1ELb0ELb0ELb1ELb1EEEEEEEEEvNT_6ParamsE:
	.zero		1608


//--------------------- .nv.constant0._ZN7cutlass13device_kernelIN5flash19enable_sm80_to_sm89INS1_16FlashAttnFwdSm80INS1_25CollectiveMainloopFwdSm80ILi8ELi1ELb1EN4cute5tupleIJNS5_1CILi128EEENS7_ILi112EEES8_EEELi128ENS_10bfloat16_tEfNS_4arch4Sm80ELb0ELb0ELb1ELb1ELb1ELb1ELb1ELb1EEENS1_21CollectiveEpilogueFwdINS6_IJS8_S8_S9_EEENS6_IJNS7_ILi1EEESH_SH_EEESB_SD_Li256ELb1ELb1ELb1ELb0EEENS1_36VarlenDynamicPersistentTileSchedulerILi128ELi112ELi256ELi256ELb1ELb1ELb0ELb0ELb1ELb1EEEEEEEEEvNT_6ParamsE --------------------------
	.section	.nv.constant0._ZN7cutlass13device_kernelIN5flash19enable_sm80_to_sm89INS1_16FlashAttnFwdSm80INS1_25CollectiveMainloopFwdSm80ILi8ELi1ELb1EN4cute5tupleIJNS5_1CILi128EEENS7_ILi112EEES8_EEELi128ENS_10bfloat16_tEfNS_4arch4Sm80ELb0ELb0ELb1ELb1ELb1ELb1ELb1ELb1EEENS1_21CollectiveEpilogueFwdINS6_IJS8_S8_S9_EEENS6_IJNS7_ILi1EEESH_SH_EEESB_SD_Li256ELb1ELb1ELb1ELb0EEENS1_36VarlenDynamicPersistentTileSchedulerILi128ELi112ELi256ELi256ELb1ELb1ELb0ELb0ELb1ELb1EEEEEEEEEvNT_6ParamsE,"a",@progbits
	.sectionflags	@""
	.align	4
.nv.constant0._ZN7cutlass13device_kernelIN5flash19enable_sm80_to_sm89INS1_16FlashAttnFwdSm80INS1_25CollectiveMainloopFwdSm80ILi8ELi1ELb1EN4cute5tupleIJNS5_1CILi128EEENS7_ILi112EEES8_EEELi128ENS_10bfloat16_tEfNS_4arch4Sm80ELb0ELb0ELb1ELb1ELb1ELb1ELb1ELb1EEENS1_21CollectiveEpilogueFwdINS6_IJS8_S8_S9_EEENS6_IJNS7_ILi1EEESH_SH_EEESB_SD_Li256ELb1ELb1ELb1ELb0EEENS1_36VarlenDynamicPersistentTileSchedulerILi128ELi112ELi256ELi256ELb1ELb1ELb0ELb0ELb1ELb1EEEEEEEEEvNT_6ParamsE:
	.zero		1608


//--------------------- .nv.constant0._ZN7cutlass13device_kernelIN5flash19enable_sm80_to_sm89INS1_16FlashAttnFwdSm80INS1_25CollectiveMainloopFwdSm80ILi4ELi1ELb0EN4cute5tupleIJNS5_1CILi128EEENS7_ILi48EEES8_EEELi128ENS_10bfloat16_tEfNS_4arch4Sm80ELb0ELb1ELb1ELb0ELb1ELb0ELb1ELb1EEENS1_21CollectiveEpilogueFwdINS6_IJS8_S8_S9_EEENS6_IJNS7_ILi1EEESH_SH_EEESB_SD_Li128ELb0ELb1ELb1ELb0EEENS1_19SingleTileSchedulerILb0ELb1ELb1ELi128EEEEEEEEEvNT_6ParamsE --------------------------
	.section	.nv.constant0._ZN7cutlass13device_kernelIN5flash19enable_sm80_to_sm89INS1_16FlashAttnFwdSm80INS1_25CollectiveMainloopFwdSm80ILi4ELi1ELb0EN4cute5tupleIJNS5_1CILi128EEENS7_ILi48EEES8_EEELi128ENS_10bfloat16_tEfNS_4arch4Sm80ELb0ELb1ELb1ELb0ELb1ELb0ELb1ELb1EEENS1_21CollectiveEpilogueFwdINS6_IJS8_S8_S9_EEENS6_IJNS7_ILi1EEESH_SH_EEESB_SD_Li128ELb0ELb1ELb1ELb0EEENS1_19SingleTileSchedulerILb0ELb1ELb1ELi128EEEEEEEEEvNT_6ParamsE,"a",@progbits
	.sectionflags	@""
	.align	4
.nv.constant0._ZN7cutlass13device_kernelIN5flash19enable_sm80_to_sm89INS1_16FlashAttnFwdSm80INS1_25CollectiveMainloopFwdSm80ILi4ELi1ELb0EN4cute5tupleIJNS5_1CILi128EEENS7_ILi48EEES8_EEELi128ENS_10bfloat16_tEfNS_4arch4Sm80ELb0ELb1ELb1ELb0ELb1ELb0ELb1ELb1EEENS1_21CollectiveEpilogueFwdINS6_IJS8_S8_S9_EEENS6_IJNS7_ILi1EEESH_SH_EEESB_SD_Li128ELb0ELb1ELb1ELb0EEENS1_19SingleTileSchedulerILb0ELb1ELb1ELi128EEEEEEEEEvNT_6ParamsE:
	.zero		1576


//--------------------- .nv.constant0._ZN7cutlass13device_kernelIN5flash19enable_sm80_to_sm89INS1_16FlashAttnFwdSm80INS1_25CollectiveMainloopFwdSm80ILi8ELi1ELb1EN4cute5tupleIJNS5_1CILi128EEENS7_ILi96EEES8_EEELi128ENS_10bfloat16_tEfNS_4arch4Sm80ELb0ELb1ELb1ELb1ELb1ELb0ELb1ELb1EEENS1_21CollectiveEpilogueFwdINS6_IJS8_S8_S9_EEENS6_IJNS7_ILi1EEESH_SH_EEESB_SD_Li256ELb1ELb1ELb1ELb0EEENS1_36VarlenDynamicPersistentTileSchedulerILi128ELi96ELi256ELi256ELb1ELb1ELb0ELb1ELb0ELb1EEEEEEEEEvNT_6ParamsE --------------------------
	.section	.nv.constant0._ZN7cutlass13device_kernelIN5flash19enable_sm80_to_sm89INS1_16FlashAttnFwdSm80INS1_25CollectiveMainloopFwdSm80ILi8ELi1ELb1EN4cute5tupleIJNS5_1CILi128EEENS7_ILi96EEES8_EEELi128ENS_10bfloat16_tEfNS_4arch4Sm80ELb0ELb1ELb1ELb1ELb1ELb0ELb1ELb1EEENS1_21CollectiveEpilogueFwdINS6_IJS8_S8_S9_EEENS6_IJNS7_ILi1EEESH_SH_EEESB_SD_Li256ELb1ELb1ELb1ELb0EEENS1_36VarlenDynamicPersistentTileSchedulerILi128ELi96ELi256ELi256ELb1ELb1ELb0ELb1ELb0ELb1EEEEEEEEEvNT_6ParamsE,"a",@progbits
	.sectionflags	@""
	.align	4
.nv.constant0._ZN7cutlass13device_kernelIN5flash19enable_sm80_to_sm89INS1_16FlashAttnFwdSm80INS1_25CollectiveMainloopFwdSm80ILi8ELi1ELb1EN4cute5tupleIJNS5_1CILi128EEENS7_ILi96EEES8_EEELi128ENS_10bfloat16_tEfNS_4arch4Sm80ELb0ELb1ELb1ELb1ELb1ELb0ELb1ELb1EEENS1_21CollectiveEpilogueFwdINS6_IJS8_S8_S9_EEENS6_IJNS7_ILi1EEESH_SH_EEESB_SD_Li256ELb1ELb1ELb1ELb0EEENS1_36VarlenDynamicPersistentTileSchedulerILi128ELi96ELi256ELi256ELb1ELb1ELb0ELb1ELb0ELb1EEEEEEEEEvNT_6ParamsE:
	.zero		1608


//--------------------- .nv.constant0._ZN7cutlass13device_kernelIN5flash19enable_sm80_to_sm89INS1_16FlashAttnFwdSm80INS1_25CollectiveMainloopFwdSm80ILi8ELi1ELb1EN4cute5tupleIJNS5_1CILi128EEENS7_ILi96EEES8_EEELi128ENS_10bfloat16_tEfNS_4arch4Sm80ELb0ELb1ELb1ELb1ELb1ELb1ELb1ELb1EEENS1_21CollectiveEpilogueFwdINS6_IJS8_S8_S9_EEENS6_IJNS7_ILi1EEESH_SH_EEESB_SD_Li256ELb1ELb1ELb1ELb0EEENS1_36VarlenDynamicPersistentTileSchedulerILi128ELi96ELi256ELi256ELb1ELb1ELb0ELb1ELb0ELb1EEEEEEEEEvNT_6ParamsE --------------------------
	.section	.nv.constant0._ZN7cutlass13device_kernelIN5flash19enable_sm80_to_sm89INS1_16FlashAttnFwdSm80INS1_25CollectiveMainloopFwdSm80ILi8ELi1ELb1EN4cute5tupleIJNS5_1CILi128EEENS7_ILi96EEES8_EEELi128ENS_10bfloat16_tEfNS_4arch4Sm80ELb0ELb1ELb1ELb1ELb1ELb1ELb1ELb1EEENS1_21CollectiveEpilogueFwdINS6_IJS8_S8_S9_EEENS6_IJNS7_ILi1EEESH_SH_EEESB_SD_Li256ELb1ELb1ELb1ELb0EEENS1_36VarlenDynamicPersistentTileSchedulerILi128ELi96ELi256ELi256ELb1ELb1ELb0ELb1ELb0ELb1EEEEEEEEEvNT_6ParamsE,"a",@progbits
	.sectionflags	@""
	.align	4
.nv.constant0._ZN7cutlass13device_kernelIN5flash19enable_sm80_to_sm89INS1_16FlashAttnFwdSm80INS1_25CollectiveMainloopFwdSm80ILi8ELi1ELb1EN4cute5tupleIJNS5_1CILi128EEENS7_ILi96EEES8_EEELi128ENS_10bfloat16_tEfNS_4arch4Sm80ELb0ELb1ELb1ELb1ELb1ELb1ELb1ELb1EEENS1_21CollectiveEpilogueFwdINS6_IJS8_S8_S9_EEENS6_IJNS7_ILi1EEESH_SH_EEESB_SD_Li256ELb1ELb1ELb1ELb0EEENS1_36VarlenDynamicPersistentTileSchedulerILi128ELi96ELi256ELi256ELb1ELb1ELb0ELb1ELb0ELb1EEEEEEEEEvNT_6ParamsE:
	.zero		1608


//--------------------- .nv.constant0._ZN7cutlass13device_kernelIN5flash19enable_sm80_to_sm89INS1_16FlashAttnFwdSm80INS1_25CollectiveMainloopFwdSm80ILi4ELi1ELb0EN4cute5tupleIJNS5_1CILi128EEENS7_ILi64EEES8_EEELi128ENS_10bfloat16_tEfNS_4arch4Sm80ELb1ELb0ELb1ELb0ELb1ELb0ELb1ELb1EEENS1_21CollectiveEpilogueFwdINS6_IJS8_S8_S9_EEENS6_IJNS7_ILi1EEESH_SH_EEESB_SD_Li128ELb0ELb1ELb1ELb0EEENS1_30DynamicPersistentTileSchedulerILi128ELi128ELb1ELb1ELb0EEEEEEEEEvNT_6ParamsE --------------------------
	.section	.nv.constant0._ZN7cutlass13device_kernelIN5flash19enable_sm80_to_sm89INS1_16FlashAttnFwdSm80INS1_25CollectiveMainloopFwdSm80ILi4ELi1ELb0EN4cute5tupleIJNS5_1CILi128EEENS7_ILi64EEES8_EEELi128ENS_10bfloat16_tEfNS_4arch4Sm80ELb1ELb0ELb1ELb0ELb1ELb0ELb1ELb1EEENS1_21CollectiveEpilogueFwdINS6_IJS8_S8_S9_EEENS6_IJNS7_ILi1EEESH_SH_EEESB_SD_Li128ELb0ELb1ELb1ELb0EEENS1_30DynamicPersistentTileSchedulerILi128ELi128ELb1ELb1ELb0EEEEEEEEEvNT_6ParamsE,"a",@progbits
	.sectionflags	@""
	.align	4
.nv.constant0._ZN7cutlass13device_kernelIN5flash19enable_sm80_to_sm89INS1_16FlashAttnFwdSm80INS1_25CollectiveMainloopFwdSm80ILi4ELi1ELb0EN4cute5tupleIJNS5_1CILi128EEENS7_ILi64EEES8_EEELi128ENS_10bfloat16_tEfNS_4arch4Sm80ELb1ELb0ELb1ELb0ELb1ELb0ELb1ELb1EEENS1_21CollectiveEpilogueFwdINS6_IJS8_S8_S9_EEENS6_IJNS7_ILi1EEESH_SH_EEESB_SD_Li128ELb0ELb1ELb1ELb0EEENS1_30DynamicPersistentTileSchedulerILi128ELi128ELb1ELb1ELb0EEEEEEEEEvNT_6ParamsE:
	.zero		1592


//--------------------- .nv.constant0._ZN7cutlass13device_kernelIN5flash19enable_sm80_to_sm89INS1_16FlashAttnFwdSm80INS1_25CollectiveMainloopFwdSm80ILi8ELi1ELb1EN4cute5tupleIJNS5_1CILi128EEENS7_ILi112EEES8_EEELi128ENS_10bfloat16_tEfNS_4arch4Sm80ELb1ELb0ELb1ELb1ELb1ELb0ELb1ELb1EEENS1_21CollectiveEpilogueFwdINS6_IJS8_S8_S9_EEENS6_IJNS7_ILi1EEESH_SH_EEESB_SD_Li256ELb1ELb1ELb1ELb0EEENS1_36VarlenDynamicPersistentTileSchedulerILi128ELi112ELi256ELi256ELb1ELb1ELb0ELb1ELb1ELb1EEEEEEEEEvNT_6ParamsE --------------------------
	.section	.nv.constant0._ZN7cutlass13device_kernelIN5flash19enable_sm80_to_sm89INS1_16FlashAttnFwdSm80INS1_25CollectiveMainloopFwdSm80ILi8ELi1ELb1EN4cute5tupleIJNS5_1CILi128EEENS7_ILi112EEES8_EEELi128ENS_10bfloat16_tEfNS_4arch4Sm80ELb1ELb0ELb1ELb1ELb1ELb0ELb1ELb1EEENS1_21CollectiveEpilogueFwdINS6_IJS8_S8_S9_EEENS6_IJNS7_ILi1EEESH_SH_EEESB_SD_Li256ELb1ELb1ELb1ELb0EEENS1_36VarlenDynamicPersistentTileSchedulerILi128ELi112ELi256ELi256ELb1ELb1ELb0ELb1ELb1ELb1EEEEEEEEEvNT_6ParamsE,"a",@progbits
	.sectionflags	@""
	.align	4
.nv.constant0._ZN7cutlass13device_kernelIN5flash19enable_sm80_to_sm89INS1_16FlashAttnFwdSm80INS1_25CollectiveMainloopFwdSm80ILi8ELi1ELb1EN4cute5tupleIJNS5_1CILi128EEENS7_ILi112EEES8_EEELi128ENS_10bfloat16_tEfNS_4arch4Sm80ELb1ELb0ELb1ELb1ELb1ELb0ELb1ELb1EEENS1_21CollectiveEpilogueFwdINS6_IJS8_S8_S9_EEENS6_IJNS7_ILi1EEESH_SH_EEESB_SD_Li256ELb1ELb1ELb1ELb0EEENS1_36VarlenDynamicPersistentTileSchedulerILi128ELi112ELi256ELi256ELb1ELb1ELb0ELb1ELb1ELb1EEEEEEEEEvNT_6ParamsE:
	.zero		1608


//--------------------- .nv.constant0._ZN7cutlass13device_kernelIN5flash19enable_sm80_to_sm89INS1_16FlashAttnFwdSm80INS1_25CollectiveMainloopFwdSm80ILi8ELi1ELb1EN4cute5tupleIJNS5_1CILi128EEENS7_ILi112EEES8_EEELi128ENS_10bfloat16_tEfNS_4arch4Sm80ELb1ELb0ELb1ELb1ELb1ELb1ELb1ELb1EEENS1_21CollectiveEpilogueFwdINS6_IJS8_S8_S9_EEENS6_IJNS7_ILi1EEESH_SH_EEESB_SD_Li256ELb1ELb1ELb1ELb0EEENS1_36VarlenDynamicPersistentTileSchedulerILi128ELi112ELi256ELi256ELb1ELb1ELb0ELb1ELb1ELb1EEEEEEEEEvNT_6ParamsE --------------------------
	.section	.nv.constant0._ZN7cutlass13device_kernelIN5flash19enable_sm80_to_sm89INS1_16FlashAttnFwdSm80INS1_25CollectiveMainloopFwdSm80ILi8ELi1ELb1EN4cute5tupleIJNS5_1CILi128EEENS7_ILi112EEES8_EEELi128ENS_10bfloat16_tEfNS_4arch4Sm80ELb1ELb0ELb1ELb1ELb1ELb1ELb1ELb1EEENS1_21CollectiveEpilogueFwdINS6_IJS8_S8_S9_EEENS6_IJNS7_ILi1EEESH_SH_EEESB_SD_Li256ELb1ELb1ELb1ELb0EEENS1_36VarlenDynamicPersistentTileSchedulerILi128ELi112ELi256ELi256ELb1ELb1ELb0ELb1ELb1ELb1EEEEEEEEEvNT_6ParamsE,"a",@progbits
	.sectionflags	@""
	.align	4
.nv.constant0._ZN7cutlass13device_kernelIN5flash19enable_sm80_to_sm89INS1_16FlashAttnFwdSm80INS1_25CollectiveMainloopFwdSm80ILi8ELi1ELb1EN4cute5tupleIJNS5_1CILi128EEENS7_ILi112EEES8_EEELi128ENS_10bfloat16_tEfNS_4arch4Sm80ELb1ELb0ELb1ELb1ELb1ELb1ELb1ELb1EEENS1_21CollectiveEpilogueFwdINS6_IJS8_S8_S9_EEENS6_IJNS7_ILi1EEESH_SH_EEESB_SD_Li256ELb1ELb1ELb1ELb0EEENS1_36VarlenDynamicPersistentTileSchedulerILi128ELi112ELi256ELi256ELb1ELb1ELb0ELb1ELb1ELb1EEEEEEEEEvNT_6ParamsE:
	.zero		1608


//--------------------- .nv.constant0._ZN7cutlass13device_kernelIN5flash19enable_sm80_to_sm89INS1_16FlashAttnFwdSm80INS1_25CollectiveMainloopFwdSm80ILi8ELi1ELb1EN4cute5tupleIJNS5_1CILi128EEES8_S8_EEELi128ENS_10bfloat16_tEfNS_4arch4Sm80ELb0ELb0ELb0ELb0ELb1ELb0ELb1ELb1EEENS1_21CollectiveEpilogueFwdIS9_NS6_IJNS7_ILi1EEESF_SF_EEESA_SC_Li256ELb0ELb1ELb1ELb0EEENS1_19SingleTileSchedulerILb0ELb1ELb1ELi128EEEEEEEEEvNT_6ParamsE --------------------------
	.section	.nv.constant0._ZN7cutlass13device_kernelIN5flash19enable_sm80_to_sm89INS1_16FlashAttnFwdSm80INS1_25CollectiveMainloopFwdSm80ILi8ELi1ELb1EN4cute5tupleIJNS5_1CILi128EEES8_S8_EEELi128ENS_10bfloat16_tEfNS_4arch4Sm80ELb0ELb0ELb0ELb0ELb1ELb0ELb1ELb1EEENS1_21CollectiveEpilogueFwdIS9_NS6_IJNS7_ILi1EEESF_SF_EEESA_SC_Li256ELb0ELb1ELb1ELb0EEENS1_19SingleTileSchedulerILb0ELb1ELb1ELi128EEEEEEEEEvNT_6ParamsE,"a",@progbits
	.sectionflags	@""
	.align	4
.nv.constant0._ZN7cutlass13device_kernelIN5flash19enable_sm80_to_sm89INS1_16FlashAttnFwdSm80INS1_25CollectiveMainloopFwdSm80ILi8ELi1ELb1EN4cute5tupleIJNS5_1CILi128EEES8_S8_EEELi128ENS_10bfloat16_tEfNS_4arch4Sm80ELb0ELb0ELb0ELb0ELb1ELb0ELb1ELb1EEENS1_21CollectiveEpilogueFwdIS9_NS6_IJNS7_ILi1EEESF_SF_EEESA_SC_Li256ELb0ELb1ELb1ELb0EEENS1_19SingleTileSchedulerILb0ELb1ELb1ELi128EEEEEEEEEvNT_6ParamsE:
	.zero		1576


//--------------------- .nv.constant0._ZN7cutlass13device_kernelIN5flash19enable_sm80_to_sm89INS1_16FlashAttnFwdSm80INS1_25CollectiveMainloopFwdSm80ILi8ELi1ELb1EN4cute5tupleIJNS5_1CILi128EEENS7_ILi96EEES8_EEELi128ENS_10bfloat16_tEfNS_4arch4Sm80ELb0ELb1ELb0ELb0ELb1ELb0ELb1ELb1EEENS1_21CollectiveEpilogueFwdINS6_IJS8_S8_S9_EEENS6_IJNS7_ILi1EEESH_SH_EEESB_SD_Li256ELb0ELb1ELb1ELb0EEENS1_19SingleTileSchedulerILb0ELb1ELb1ELi128EEEEEEEEEvNT_6ParamsE --------------------------
	.section	.nv.constant0._ZN7cutlass13device_kernelIN5flash19enable_sm80_to_sm89INS1_16FlashAttnFwdSm80INS1_25CollectiveMainloopFwdSm80ILi8ELi1ELb1EN4cute5tupleIJNS5_1CILi128EEENS7_ILi96EEES8_EEELi128ENS_10bfloat16_tEfNS_4arch4Sm80ELb0ELb1ELb0ELb0ELb1ELb0ELb1ELb1EEENS1_21CollectiveEpilogueFwdINS6_IJS8_S8_S9_EEENS6_IJNS7_ILi1EEESH_SH_EEESB_SD_Li256ELb0ELb1ELb1ELb0EEENS1_19SingleTileSchedulerILb0ELb1ELb1ELi128EEEEEEEEEvNT_6ParamsE,"a",@progbits
	.sectionflags	@""
	.align	4
.nv.constant0._ZN7cutlass13device_kernelIN5flash19enable_sm80_to_sm89INS1_16FlashAttnFwdSm80INS1_25CollectiveMainloopFwdSm80ILi8ELi1ELb1EN4cute5tupleIJNS5_1CILi128EEENS7_ILi96EEES8_EEELi128ENS_10bfloat16_tEfNS_4arch4Sm80ELb0ELb1ELb0ELb0ELb1ELb0ELb1ELb1EEENS1_21CollectiveEpilogueFwdINS6_IJS8_S8_S9_EEENS6_IJNS7_ILi1EEESH_SH_EEESB_SD_Li256ELb0ELb1ELb1ELb0EEENS1_19SingleTileSchedulerILb0ELb1ELb1ELi128EEEEEEEEEvNT_6ParamsE:
	.zero		1576


//--------------------- .nv.constant0._ZN7cutlass13device_kernelIN5flash19enable_sm80_to_sm89INS1_16FlashAttnFwdSm80INS1_25CollectiveMainloopFwdSm80ILi8ELi1ELb1EN4cute5tupleIJNS5_1CILi128EEES8_S8_EEELi128ENS_10bfloat16_tEfNS_4arch4Sm80ELb1ELb0ELb0ELb0ELb1ELb0ELb1ELb1EEENS1_21CollectiveEpilogueFwdIS9_NS6_IJNS7_ILi1EEESF_SF_EEESA_SC_Li256ELb0ELb1ELb1ELb0EEENS1_30DynamicPersistentTileSchedulerILi256ELi256ELb1ELb1ELb0EEEEEEEEEvNT_6ParamsE --------------------------
	.section	.nv.constant0._ZN7cutlass13device_kernelIN5flash19enable_sm80_to_sm89INS1_16FlashAttnFwdSm80INS1_25CollectiveMainloopFwdSm80ILi8ELi1ELb1EN4cute5tupleIJNS5_1CILi128EEES8_S8_EEELi128ENS_10bfloat16_tEfNS_4arch4Sm80ELb1ELb0ELb0ELb0ELb1ELb0ELb1ELb1EEENS1_21CollectiveEpilogueFwdIS9_NS6_IJNS7_ILi1EEESF_SF_EEESA_SC_Li256ELb0ELb1ELb1ELb0EEENS1_30DynamicPersistentTileSchedulerILi256ELi256ELb1ELb1ELb0EEEEEEEEEvNT_6ParamsE,"a",@progbits
	.sectionflags	@""
	.align	4
.nv.constant0._ZN7cutlass13device_kernelIN5flash19enable_sm80_to_sm89INS1_16FlashAttnFwdSm80INS1_25CollectiveMainloopFwdSm80ILi8ELi1ELb1EN4cute5tupleIJNS5_1CILi128EEES8_S8_EEELi128ENS_10bfloat16_tEfNS_4arch4Sm80ELb1ELb0ELb0ELb0ELb1ELb0ELb1ELb1EEENS1_21CollectiveEpilogueFwdIS9_NS6_IJNS7_ILi1EEESF_SF_EEESA_SC_Li256ELb0ELb1ELb1ELb0EEENS1_30DynamicPersistentTileSchedulerILi256ELi256ELb1ELb1ELb0EEEEEEEEEvNT_6ParamsE:
	.zero		1592


//--------------------- .nv.constant0._ZN7cutlass13device_kernelIN5flash19enable_sm80_to_sm89INS1_16FlashAttnFwdSm80INS1_25CollectiveMainloopFwdSm80ILi4ELi1ELb0EN4cute5tupleIJNS5_1CILi128EEENS7_ILi64EEES8_EEELi128ENS_10bfloat16_tEfNS_4arch4Sm80ELb0ELb0ELb0ELb0ELb1ELb0ELb1ELb1EEENS1_21CollectiveEpilogueFwdINS6_IJS8_S8_S9_EEENS6_IJNS7_ILi1EEESH_SH_EEESB_SD_Li128ELb0ELb1ELb1ELb0EEENS1_19SingleTileSchedulerILb0ELb1ELb1ELi128EEEEEEEEEvNT_6ParamsE --------------------------
	.section	.nv.constant0._ZN7cutlass13device_kernelIN5flash19enable_sm80_to_sm89INS1_16FlashAttnFwdSm80INS1_25CollectiveMainloopFwdSm80ILi4ELi1ELb0EN4cute5tupleIJNS5_1CILi128EEENS7_ILi64EEES8_EEELi128ENS_10bfloat16_tEfNS_4arch4Sm80ELb0ELb0ELb0ELb0ELb1ELb0ELb1ELb1EEENS1_21CollectiveEpilogueFwdINS6_IJS8_S8_S9_EEENS6_IJNS7_ILi1EEESH_SH_EEESB_SD_Li128ELb0ELb1ELb1ELb0EEENS1_19SingleTileSchedulerILb0ELb1ELb1ELi128EEEEEEEEEvNT_6ParamsE,"a",@progbits
	.sectionflags	@""
	.align	4
.nv.constant0._ZN7cutlass13device_kernelIN5flash19enable_sm80_to_sm89INS1_16FlashAttnFwdSm80INS1_25CollectiveMainloopFwdSm80ILi4ELi1ELb0EN4cute5tupleIJNS5_1CILi128EEENS7_ILi64EEES8_EEELi128ENS_10bfloat16_tEfNS_4arch4Sm80ELb0ELb0ELb0ELb0ELb1ELb0ELb1ELb1EEENS1_21CollectiveEpilogueFwdINS6_IJS8_S8_S9_EEENS6_IJNS7_ILi1EEESH_SH_EEESB_SD_Li128ELb0ELb1ELb1ELb0EEENS1_19SingleTileSchedulerILb0ELb1ELb1ELi128EEEEEEEEEvNT_6ParamsE:
	.zero		1576


//--------------------- .nv.constant0._ZN7cutlass13device_kernelIN5flash19enable_sm80_to_sm89INS1_16FlashAttnFwdSm80INS1_25CollectiveMainloopFwdSm80ILi8ELi1ELb1EN4cute5tupleIJNS5_1CILi128EEENS7_ILi112EEES8_EEELi128ENS_10bfloat16_tEfNS_4arch4Sm80ELb0ELb0ELb0ELb1ELb1ELb0ELb1ELb1EEENS1_21CollectiveEpilogueFwdINS6_IJS8_S8_S9_EEENS6_IJNS7_ILi1EEESH_SH_EEESB_SD_Li256ELb1ELb1ELb1ELb0EEENS1_36VarlenDynamicPersistentTileSchedulerILi128ELi112ELi256ELi256ELb1ELb1ELb0ELb0ELb1ELb1EEEEEEEEEvNT_6ParamsE --------------------------
	.section	.nv.constant0._ZN7cutlass13device_kernelIN5flash19enable_sm80_to_sm89INS1_16FlashAttnFwdSm80INS1_25CollectiveMainloopFwdSm80ILi8ELi1ELb1EN4cute5tupleIJNS5_1CILi128EEENS7_ILi112EEES8_EEELi128ENS_10bfloat16_tEfNS_4arch4Sm80ELb0ELb0ELb0ELb1ELb1ELb0ELb1ELb1EEENS1_21CollectiveEpilogueFwdINS6_IJS8_S8_S9_EEENS6_IJNS7_ILi1EEESH_SH_EEESB_SD_Li256ELb1ELb1ELb1ELb0EEENS1_36VarlenDynamicPersistentTileSchedulerILi128ELi112ELi256ELi256ELb1ELb1ELb0ELb0ELb1ELb1EEEEEEEEEvNT_6ParamsE,"a",@progbits
	.sectionflags	@""
	.align	4
.nv.constant0._ZN7cutlass13device_kernelIN5flash19enable_sm80_to_sm89INS1_16FlashAttnFwdSm80INS1_25CollectiveMainloopFwdSm80ILi8ELi1ELb1EN4cute5tupleIJNS5_1CILi128EEENS7_ILi112EEES8_EEELi128ENS_10bfloat16_tEfNS_4arch4Sm80ELb0ELb0ELb0ELb1ELb1ELb0ELb1ELb1EEENS1_21CollectiveEpilogueFwdINS6_IJS8_S8_S9_EEENS6_IJNS7_ILi1EEESH_SH_EEESB_SD_Li256ELb1ELb1ELb1ELb0EEENS1_36VarlenDynamicPersistentTileSchedulerILi128ELi112ELi256ELi256ELb1ELb1ELb0ELb0ELb1ELb1EEEEEEEEEvNT_6ParamsE:
	.zero		1608


//--------------------- .nv.constant0._ZN7cutlass13device_kernelIN5flash19enable_sm80_to_sm89INS1_16FlashAttnFwdSm80INS1_25CollectiveMainloopFwdSm80ILi8ELi1ELb1EN4cute5tupleIJNS5_1CILi128EEENS7_ILi112EEES8_EEELi128ENS_10bfloat16_tEfNS_4arch4Sm80ELb0ELb0ELb0ELb1ELb1ELb1ELb1ELb1EEENS1_21CollectiveEpilogueFwdINS6_IJS8_S8_S9_EEENS6_IJNS7_ILi1EEESH_SH_EEESB_SD_Li256ELb1ELb1ELb1ELb0EEENS1_36VarlenDynamicPersistentTileSchedulerILi128ELi112ELi256ELi256ELb1ELb1ELb0ELb0ELb1ELb1EEEEEEEEEvNT_6ParamsE --------------------------
	.section	.nv.constant0._ZN7cutlass13device_kernelIN5flash19enable_sm80_to_sm89INS1_16FlashAttnFwdSm80INS1_25CollectiveMainloopFwdSm80ILi8ELi1ELb1EN4cute5tupleIJNS5_1CILi128EEENS7_ILi112EEES8_EEELi128ENS_10bfloat16_tEfNS_4arch4Sm80ELb0ELb0ELb0ELb1ELb1ELb1ELb1ELb1EEENS1_21CollectiveEpilogueFwdINS6_IJS8_S8_S9_EEENS6_IJNS7_ILi1EEESH_SH_EEESB_SD_Li256ELb1ELb1ELb1ELb0EEENS1_36VarlenDynamicPersistentTileSchedulerILi128ELi112ELi256ELi256ELb1ELb1ELb0ELb0ELb1ELb1EEEEEEEEEvNT_6ParamsE,"a",@progbits
	.sectionflags	@""
	.align	4
.nv.constant0._ZN7cutlass13device_kernelIN5flash19enable_sm80_to_sm89INS1_16FlashAttnFwdSm80INS1_25CollectiveMainloopFwdSm80ILi8ELi1ELb1EN4cute5tupleIJNS5_1CILi128EEENS7_ILi112EEES8_EEELi128ENS_10bfloat16_tEfNS_4arch4Sm80ELb0ELb0ELb0ELb1ELb1ELb1ELb1ELb1EEENS1_21CollectiveEpilogueFwdINS6_IJS8_S8_S9_EEENS6_IJNS7_ILi1EEESH_SH_EEESB_SD_Li256ELb1ELb1ELb1ELb0EEENS1_36VarlenDynamicPersistentTileSchedulerILi128ELi112ELi256ELi256ELb1ELb1ELb0ELb0ELb1ELb1EEEEEEEEEvNT_6ParamsE:
	.zero		1608


//--------------------- .nv.constant0._ZN7cutlass13device_kernelIN5flash19enable_sm80_to_sm89INS1_16FlashAttnFwdSm80INS1_25CollectiveMainloopFwdSm80ILi4ELi1ELb0EN4cute5tupleIJNS5_1CILi128EEENS7_ILi48EEES8_EEELi128ENS_10bfloat16_tEfNS_4arch4Sm80ELb0ELb1ELb0ELb0ELb1ELb0ELb1ELb1EEENS1_21CollectiveEpilogueFwdINS6_IJS8_S8_S9_EEENS6_IJNS7_ILi1EEESH_SH_EEESB_SD_Li128ELb0ELb1ELb1ELb0EEENS1_19SingleTileSchedulerILb0ELb1ELb1ELi128EEEEEEEEEvNT_6ParamsE --------------------------
	.section	.nv.constant0._ZN7cutlass13device_kernelIN5flash19enable_sm80_to_sm89INS1_16FlashAttnFwdSm80INS1_25CollectiveMainloopFwdSm80ILi4ELi1ELb0EN4cute5tupleIJNS5_1CILi128EEENS7_ILi48EEES8_EEELi128ENS_10bfloat16_tEfNS_4arch4Sm80ELb0ELb1ELb0ELb0ELb1ELb0ELb1ELb1EEENS1_21CollectiveEpilogueFwdINS6_IJS8_S8_S9_EEENS6_IJNS7_ILi1EEESH_SH_EEESB_SD_Li128ELb0ELb1ELb1ELb0EEENS1_19SingleTileSchedulerILb0ELb1ELb1ELi128EEEEEEEEEvNT_6ParamsE,"a",@progbits
	.sectionflags	@""
	.align	4
.nv.constant0._ZN7cutlass13device_kernelIN5flash19enable_sm80_to_sm89INS1_16FlashAttnFwdSm80INS1_25CollectiveMainloopFwdSm80ILi4ELi1ELb0EN4cute5tupleIJNS5_1CILi128EEENS7_ILi48EEES8_EEELi128ENS_10bfloat16_tEfNS_4arch4Sm80ELb0ELb1ELb0ELb0ELb1ELb0ELb1ELb1EEENS1_21CollectiveEpilogueFwdINS6_IJS8_S8_S9_EEENS6_IJNS7_ILi1EEESH_SH_EEESB_SD_Li128ELb0ELb1ELb1ELb0EEENS1_19SingleTileSchedulerILb0ELb1ELb1ELi128EEEEEEEEEvNT_6ParamsE:
	.zero		1576


//--------------------- .nv.constant0._ZN7cutlass13device_kernelIN5flash19enable_sm80_to_sm89INS1_16FlashAttnFwdSm80INS1_25CollectiveMainloopFwdSm80ILi8ELi1ELb1EN4cute5tupleIJNS5_1CILi128EEENS7_ILi96EEES8_EEELi128ENS_10bfloat16_tEfNS_4arch4Sm80ELb0ELb1ELb0ELb1ELb1ELb0ELb1ELb1EEENS1_21CollectiveEpilogueFwdINS6_IJS8_S8_S9_EEENS6_IJNS7_ILi1EEESH_SH_EEESB_SD_Li256ELb1ELb1ELb1ELb0EEENS1_36VarlenDynamicPersistentTileSchedulerILi128ELi96ELi256ELi256ELb1ELb1ELb0ELb1ELb0ELb1EEEEEEEEEvNT_6ParamsE --------------------------
	.section	.nv.constant0._ZN7cutlass13device_kernelIN5flash19enable_sm80_to_sm89INS1_16FlashAttnFwdSm80INS1_25CollectiveMainloopFwdSm80ILi8ELi1ELb1EN4cute5tupleIJNS5_1CILi128EEENS7_ILi96EEES8_EEELi128ENS_10bfloat16_tEfNS_4arch4Sm80ELb0ELb1ELb0ELb1ELb1ELb0ELb1ELb1EEENS1_21CollectiveEpilogueFwdINS6_IJS8_S8_S9_EEENS6_IJNS7_ILi1EEESH_SH_EEESB_SD_Li256ELb1ELb1ELb1ELb0EEENS1_36VarlenDynamicPersistentTileSchedulerILi128ELi96ELi256ELi256ELb1ELb1ELb0ELb1ELb0ELb1EEEEEEEEEvNT_6ParamsE,"a",@progbits
	.sectionflags	@""
	.align	4
.nv.constant0._ZN7cutlass13device_kernelIN5flash19enable_sm80_to_sm89INS1_16FlashAttnFwdSm80INS1_25CollectiveMainloopFwdSm80ILi8ELi1ELb1EN4cute5tupleIJNS5_1CILi128EEENS7_ILi96EEES8_EEELi128ENS_10bfloat16_tEfNS_4arch4Sm80ELb0ELb1ELb0ELb1ELb1ELb0ELb1ELb1EEENS1_21CollectiveEpilogueFwdINS6_IJS8_S8_S9_EEENS6_IJNS7_ILi1EEESH_SH_EEESB_SD_Li256ELb1ELb1ELb1ELb0EEENS1_36VarlenDynamicPersistentTileSchedulerILi128ELi96ELi256ELi256ELb1ELb1ELb0ELb1ELb0ELb1EEEEEEEEEvNT_6ParamsE:
	.zero		1608


//--------------------- .nv.constant0._ZN7cutlass13device_kernelIN5flash19enable_sm80_to_sm89INS1_16FlashAttnFwdSm80INS1_25CollectiveMainloopFwdSm80ILi8ELi1ELb1EN4cute5tupleIJNS5_1CILi128EEENS7_ILi96EEES8_EEELi128ENS_10bfloat16_tEfNS_4arch4Sm80ELb0ELb1ELb0ELb1ELb1ELb1ELb1ELb1EEENS1_21CollectiveEpilogueFwdINS6_IJS8_S8_S9_EEENS6_IJNS7_ILi1EEESH_SH_EEESB_SD_Li256ELb1ELb1ELb1ELb0EEENS1_36VarlenDynamicPersistentTileSchedulerILi128ELi96ELi256ELi256ELb1ELb1ELb0ELb1ELb0ELb1EEEEEEEEEvNT_6ParamsE --------------------------
	.section	.nv.constant0._ZN7cutlass13device_kernelIN5flash19enable_sm80_to_sm89INS1_16FlashAttnFwdSm80INS1_25CollectiveMainloopFwdSm80ILi8ELi1ELb1EN4cute5tupleIJNS5_1CILi128EEENS7_ILi96EEES8_EEELi128ENS_10bfloat16_tEfNS_4arch4Sm80ELb0ELb1ELb0ELb1ELb1ELb1ELb1ELb1EEENS1_21CollectiveEpilogueFwdINS6_IJS8_S8_S9_EEENS6_IJNS7_ILi1EEESH_SH_EEESB_SD_Li256ELb1ELb1ELb1ELb0EEENS1_36VarlenDynamicPersistentTileSchedulerILi128ELi96ELi256ELi256ELb1ELb1ELb0ELb1ELb0ELb1EEEEEEEEEvNT_6ParamsE,"a",@progbits
	.sectionflags	@""
	.align	4
.nv.constant0._ZN7cutlass13device_kernelIN5flash19enable_sm80_to_sm89INS1_16FlashAttnFwdSm80INS1_25CollectiveMainloopFwdSm80ILi8ELi1ELb1EN4cute5tupleIJNS5_1CILi128EEENS7_ILi96EEES8_EEELi128ENS_10bfloat16_tEfNS_4arch4Sm80ELb0ELb1ELb0ELb1ELb1ELb1ELb1ELb1EEENS1_21CollectiveEpilogueFwdINS6_IJS8_S8_S9_EEENS6_IJNS7_ILi1EEESH_SH_EEESB_SD_Li256ELb1ELb1ELb1ELb0EEENS1_36VarlenDynamicPersistentTileSchedulerILi128ELi96ELi256ELi256ELb1ELb1ELb0ELb1ELb0ELb1EEEEEEEEEvNT_6ParamsE:
	.zero		1608


//--------------------- .nv.constant0._ZN7cutlass13device_kernelIN5flash19enable_sm80_to_sm89INS1_16FlashAttnFwdSm80INS1_25CollectiveMainloopFwdSm80ILi4ELi1ELb0EN4cute5tupleIJNS5_1CILi128EEENS7_ILi64EEES8_EEELi128ENS_10bfloat16_tEfNS_4arch4Sm80ELb1ELb0ELb0ELb0ELb1ELb0ELb1ELb1EEENS1_21CollectiveEpilogueFwdINS6_IJS8_S8_S9_EEENS6_IJNS7_ILi1EEESH_SH_EEESB_SD_Li128ELb0ELb1ELb1ELb0EEENS1_30DynamicPersistentTileSchedulerILi128ELi128ELb1ELb1ELb0EEEEEEEEEvNT_6ParamsE --------------------------
	.section	.nv.constant0._ZN7cutlass13device_kernelIN5flash19enable_sm80_to_sm89INS1_16FlashAttnFwdSm80INS1_25CollectiveMainloopFwdSm80ILi4ELi1ELb0EN4cute5tupleIJNS5_1CILi128EEENS7_ILi64EEES8_EEELi128ENS_10bfloat16_tEfNS_4arch4Sm80ELb1ELb0ELb0ELb0ELb1ELb0ELb1ELb1EEENS1_21CollectiveEpilogueFwdINS6_IJS8_S8_S9_EEENS6_IJNS7_ILi1EEESH_SH_EEESB_SD_Li128ELb0ELb1ELb1ELb0EEENS1_30DynamicPersistentTileSchedulerILi128ELi128ELb1ELb1ELb0EEEEEEEEEvNT_6ParamsE,"a",@progbits
	.sectionflags	@""
	.align	4
.nv.constant0._ZN7cutlass13device_kernelIN5flash19enable_sm80_to_sm89INS1_16FlashAttnFwdSm80INS1_25CollectiveMainloopFwdSm80ILi4ELi1ELb0EN4cute5tupleIJNS5_1CILi128EEENS7_ILi64EEES8_EEELi128ENS_10bfloat16_tEfNS_4arch4Sm80ELb1ELb0ELb0ELb0ELb1ELb0ELb1ELb1EEENS1_21CollectiveEpilogueFwdINS6_IJS8_S8_S9_EEENS6_IJNS7_ILi1EEESH_SH_EEESB_SD_Li128ELb0ELb1ELb1ELb0EEENS1_30DynamicPersistentTileSchedulerILi128ELi128ELb1ELb1ELb0EEEEEEEEEvNT_6ParamsE:
	.zero		1592


//--------------------- .nv.constant0._ZN7cutlass13device_kernelIN5flash19enable_sm80_to_sm89INS1_16FlashAttnFwdSm80INS1_25CollectiveMainloopFwdSm80ILi8ELi1ELb1EN4cute5tupleIJNS5_1CILi128EEENS7_ILi112EEES8_EEELi128ENS_10bfloat16_tEfNS_4arch4Sm80ELb1ELb0ELb0ELb1ELb1ELb0ELb1ELb1EEENS1_21CollectiveEpilogueFwdINS6_IJS8_S8_S9_EEENS6_IJNS7_ILi1EEESH_SH_EEESB_SD_Li256ELb1ELb1ELb1ELb0EEENS1_36VarlenDynamicPersistentTileSchedulerILi128ELi112ELi256ELi256ELb1ELb1ELb0ELb1ELb1ELb1EEEEEEEEEvNT_6ParamsE --------------------------
	.section	.nv.constant0._ZN7cutlass13device_kernelIN5flash19enable_sm80_to_sm89INS1_16FlashAttnFwdSm80INS1_25CollectiveMainloopFwdSm80ILi8ELi1ELb1EN4cute5tupleIJNS5_1CILi128EEENS7_ILi112EEES8_EEELi128ENS_10bfloat16_tEfNS_4arch4Sm80ELb1ELb0ELb0ELb1ELb1ELb0ELb1ELb1EEENS1_21CollectiveEpilogueFwdINS6_IJS8_S8_S9_EEENS6_IJNS7_ILi1EEESH_SH_EEESB_SD_Li256ELb1ELb1ELb1ELb0EEENS1_36VarlenDynamicPersistentTileSchedulerILi128ELi112ELi256ELi256ELb1ELb1ELb0ELb1ELb1ELb1EEEEEEEEEvNT_6ParamsE,"a",@progbits
	.sectionflags	@""
	.align	4
.nv.constant0._ZN7cutlass13device_kernelIN5flash19enable_sm80_to_sm89INS1_16FlashAttnFwdSm80INS1_25CollectiveMainloopFwdSm80ILi8ELi1ELb1EN4cute5tupleIJNS5_1CILi128EEENS7_ILi112EEES8_EEELi128ENS_10bfloat16_tEfNS_4arch4Sm80ELb1ELb0ELb0ELb1ELb1ELb0ELb1ELb1EEENS1_21CollectiveEpilogueFwdINS6_IJS8_S8_S9_EEENS6_IJNS7_ILi1EEESH_SH_EEESB_SD_Li256ELb1ELb1ELb1ELb0EEENS1_36VarlenDynamicPersistentTileSchedulerILi128ELi112ELi256ELi256ELb1ELb1ELb0ELb1ELb1ELb1EEEEEEEEEvNT_6ParamsE:
	.zero		1608


//--------------------- .nv.constant0._ZN7cutlass13device_kernelIN5flash19enable_sm80_to_sm89INS1_16FlashAttnFwdSm80INS1_25CollectiveMainloopFwdSm80ILi8ELi1ELb1EN4cute5tupleIJNS5_1CILi128EEENS7_ILi112EEES8_EEELi128ENS_10bfloat16_tEfNS_4arch4Sm80ELb1ELb0ELb0ELb1ELb1ELb1ELb1ELb1EEENS1_21CollectiveEpilogueFwdINS6_IJS8_S8_S9_EEENS6_IJNS7_ILi1EEESH_SH_EEESB_SD_Li256ELb1ELb1ELb1ELb0EEENS1_36VarlenDynamicPersistentTileSchedulerILi128ELi112ELi256ELi256ELb1ELb1ELb0ELb1ELb1ELb1EEEEEEEEEvNT_6ParamsE --------------------------
	.section	.nv.constant0._ZN7cutlass13device_kernelIN5flash19enable_sm80_to_sm89INS1_16FlashAttnFwdSm80INS1_25CollectiveMainloopFwdSm80ILi8ELi1ELb1EN4cute5tupleIJNS5_1CILi128EEENS7_ILi112EEES8_EEELi128ENS_10bfloat16_tEfNS_4arch4Sm80ELb1ELb0ELb0ELb1ELb1ELb1ELb1ELb1EEENS1_21CollectiveEpilogueFwdINS6_IJS8_S8_S9_EEENS6_IJNS7_ILi1EEESH_SH_EEESB_SD_Li256ELb1ELb1ELb1ELb0EEENS1_36VarlenDynamicPersistentTileSchedulerILi128ELi112ELi256ELi256ELb1ELb1ELb0ELb1ELb1ELb1EEEEEEEEEvNT_6ParamsE,"a",@progbits
	.sectionflags	@""
	.align	4
.nv.constant0._ZN7cutlass13device_kernelIN5flash19enable_sm80_to_sm89INS1_16FlashAttnFwdSm80INS1_25CollectiveMainloopFwdSm80ILi8ELi1ELb1EN4cute5tupleIJNS5_1CILi128EEENS7_ILi112EEES8_EEELi128ENS_10bfloat16_tEfNS_4arch4Sm80ELb1ELb0ELb0ELb1ELb1ELb1ELb1ELb1EEENS1_21CollectiveEpilogueFwdINS6_IJS8_S8_S9_EEENS6_IJNS7_ILi1EEESH_SH_EEESB_SD_Li256ELb1ELb1ELb1ELb0EEENS1_36VarlenDynamicPersistentTileSchedulerILi128ELi112ELi256ELi256ELb1ELb1ELb0ELb1ELb1ELb1EEEEEEEEEvNT_6ParamsE:
	.zero		1608


//--------------------- SYMBOLS --------------------------

	.type		.nv.reservedSmem.offset0,@object
	.size		.nv.reservedSmem.offset0,0x4
